//
// Generated by NVIDIA NVVM Compiler
//
// Compiler Build ID: CL-36424714
// Cuda compilation tools, release 13.0, V13.0.88
// Based on NVVM 20.0.0
//

.version 9.0
.target sm_100
.address_size 64

	// .globl	_Z6matMulPKfS0_Pfi
// _ZZ12matMulSharedPfS_S_mE2As has been demoted
// _ZZ12matMulSharedPfS_S_mE2Bs has been demoted

.visible .entry _Z6matMulPKfS0_Pfi(
	.param .u64 .ptr .align 1 _Z6matMulPKfS0_Pfi_param_0,
	.param .u64 .ptr .align 1 _Z6matMulPKfS0_Pfi_param_1,
	.param .u64 .ptr .align 1 _Z6matMulPKfS0_Pfi_param_2,
	.param .u32 _Z6matMulPKfS0_Pfi_param_3
)
{
	.reg .pred 	%p<10>;
	.reg .b32 	%r<75>;
	.reg .b32 	%f<56>;
	.reg .b64 	%rd<53>;

	ld.param.u64 	%rd7, [_Z6matMulPKfS0_Pfi_param_0];
	ld.param.u64 	%rd8, [_Z6matMulPKfS0_Pfi_param_1];
	ld.param.u64 	%rd9, [_Z6matMulPKfS0_Pfi_param_2];
	ld.param.u32 	%r41, [_Z6matMulPKfS0_Pfi_param_3];
	cvta.to.global.u64 	%rd1, %rd8;
	cvta.to.global.u64 	%rd2, %rd7;
	cvta.to.global.u64 	%rd10, %rd9;
	mov.u32 	%r42, %tid.x;
	mov.u32 	%r43, %ctaid.x;
	shl.b32 	%r44, %r43, 4;
	add.s32 	%r45, %r44, %r42;
	mov.u32 	%r1, %tid.y;
	mov.u32 	%r2, %ctaid.y;
	shl.b32 	%r3, %r2, 4;
	add.s32 	%r4, %r3, %r1;
	mul.lo.s32 	%r5, %r41, %r45;
	add.s32 	%r46, %r5, %r4;
	mul.wide.s32 	%rd11, %r46, 4;
	add.s64 	%rd3, %rd10, %rd11;
	mov.b32 	%r47, 0;
	st.global.u32 	[%rd3], %r47;
	setp.lt.s32 	%p1, %r41, 1;
	@%p1 bra 	$L__BB0_12;
	and.b32  	%r6, %r41, 7;
	setp.lt.u32 	%p2, %r41, 8;
	mov.b32 	%r73, 0;
	mov.f32 	%f53, 0f00000000;
	@%p2 bra 	$L__BB0_4;
	and.b32  	%r73, %r41, 2147483640;
	neg.s32 	%r71, %r73;
	add.s32 	%r49, %r1, %r41;
	add.s32 	%r70, %r49, %r3;
	shl.b32 	%r10, %r41, 3;
	shl.b32 	%r50, %r41, 1;
	add.s32 	%r69, %r4, %r50;
	mad.lo.s32 	%r68, %r41, 3, %r4;
	shl.b32 	%r51, %r41, 2;
	add.s32 	%r67, %r4, %r51;
	mad.lo.s32 	%r66, %r41, 5, %r4;
	mad.lo.s32 	%r65, %r41, 6, %r4;
	mad.lo.s32 	%r64, %r41, 7, %r4;
	mul.wide.u32 	%rd12, %r2, 64;
	mul.wide.u32 	%rd13, %r1, 4;
	add.s64 	%rd14, %rd12, %rd13;
	add.s64 	%rd52, %rd1, %rd14;
	mov.f32 	%f53, 0f00000000;
	mul.wide.u32 	%rd31, %r10, 4;
	mov.u32 	%r63, %r5;
$L__BB0_3:
	.pragma "nounroll";
	mul.wide.s32 	%rd15, %r63, 4;
	add.s64 	%rd16, %rd2, %rd15;
	ld.global.f32 	%f10, [%rd16];
	ld.global.f32 	%f11, [%rd52];
	fma.rn.f32 	%f12, %f10, %f11, %f53;
	st.global.f32 	[%rd3], %f12;
	ld.global.f32 	%f13, [%rd16+4];
	mul.wide.u32 	%rd17, %r70, 4;
	add.s64 	%rd18, %rd1, %rd17;
	ld.global.f32 	%f14, [%rd18];
	fma.rn.f32 	%f15, %f13, %f14, %f12;
	st.global.f32 	[%rd3], %f15;
	ld.global.f32 	%f16, [%rd16+8];
	mul.wide.u32 	%rd19, %r69, 4;
	add.s64 	%rd20, %rd1, %rd19;
	ld.global.f32 	%f17, [%rd20];
	fma.rn.f32 	%f18, %f16, %f17, %f15;
	st.global.f32 	[%rd3], %f18;
	ld.global.f32 	%f19, [%rd16+12];
	mul.wide.u32 	%rd21, %r68, 4;
	add.s64 	%rd22, %rd1, %rd21;
	ld.global.f32 	%f20, [%rd22];
	fma.rn.f32 	%f21, %f19, %f20, %f18;
	st.global.f32 	[%rd3], %f21;
	ld.global.f32 	%f22, [%rd16+16];
	mul.wide.u32 	%rd23, %r67, 4;
	add.s64 	%rd24, %rd1, %rd23;
	ld.global.f32 	%f23, [%rd24];
	fma.rn.f32 	%f24, %f22, %f23, %f21;
	st.global.f32 	[%rd3], %f24;
	ld.global.f32 	%f25, [%rd16+20];
	mul.wide.u32 	%rd25, %r66, 4;
	add.s64 	%rd26, %rd1, %rd25;
	ld.global.f32 	%f26, [%rd26];
	fma.rn.f32 	%f27, %f25, %f26, %f24;
	st.global.f32 	[%rd3], %f27;
	ld.global.f32 	%f28, [%rd16+24];
	mul.wide.u32 	%rd27, %r65, 4;
	add.s64 	%rd28, %rd1, %rd27;
	ld.global.f32 	%f29, [%rd28];
	fma.rn.f32 	%f30, %f28, %f29, %f27;
	st.global.f32 	[%rd3], %f30;
	ld.global.f32 	%f31, [%rd16+28];
	mul.wide.u32 	%rd29, %r64, 4;
	add.s64 	%rd30, %rd1, %rd29;
	ld.global.f32 	%f32, [%rd30];
	fma.rn.f32 	%f53, %f31, %f32, %f30;
	st.global.f32 	[%rd3], %f53;
	add.s32 	%r71, %r71, 8;
	add.s32 	%r70, %r70, %r10;
	add.s32 	%r69, %r69, %r10;
	add.s32 	%r68, %r68, %r10;
	add.s32 	%r67, %r67, %r10;
	add.s32 	%r66, %r66, %r10;
	add.s32 	%r65, %r65, %r10;
	add.s32 	%r64, %r64, %r10;
	add.s64 	%rd52, %rd52, %rd31;
	add.s32 	%r63, %r63, 8;
	setp.ne.s32 	%p3, %r71, 0;
	@%p3 bra 	$L__BB0_3;
$L__BB0_4:
	setp.eq.s32 	%p4, %r6, 0;
	@%p4 bra 	$L__BB0_12;
	and.b32  	%r36, %r41, 3;
	setp.lt.u32 	%p5, %r6, 4;
	@%p5 bra 	$L__BB0_7;
	add.s32 	%r52, %r73, %r5;
	mul.wide.s32 	%rd32, %r52, 4;
	add.s64 	%rd33, %rd2, %rd32;
	ld.global.f32 	%f33, [%rd33];
	mad.lo.s32 	%r53, %r73, %r41, %r4;
	mul.wide.u32 	%rd34, %r53, 4;
	add.s64 	%rd35, %rd1, %rd34;
	ld.global.f32 	%f34, [%rd35];
	fma.rn.f32 	%f35, %f33, %f34, %f53;
	st.global.f32 	[%rd3], %f35;
	ld.global.f32 	%f36, [%rd33+4];
	add.s32 	%r54, %r53, %r41;
	mul.wide.u32 	%rd36, %r54, 4;
	add.s64 	%rd37, %rd1, %rd36;
	ld.global.f32 	%f37, [%rd37];
	fma.rn.f32 	%f38, %f36, %f37, %f35;
	st.global.f32 	[%rd3], %f38;
	ld.global.f32 	%f39, [%rd33+8];
	add.s32 	%r55, %r54, %r41;
	mul.wide.u32 	%rd38, %r55, 4;
	add.s64 	%rd39, %rd1, %rd38;
	ld.global.f32 	%f40, [%rd39];
	fma.rn.f32 	%f41, %f39, %f40, %f38;
	st.global.f32 	[%rd3], %f41;
	ld.global.f32 	%f42, [%rd33+12];
	add.s32 	%r56, %r55, %r41;
	mul.wide.u32 	%rd40, %r56, 4;
	add.s64 	%rd41, %rd1, %rd40;
	ld.global.f32 	%f43, [%rd41];
	fma.rn.f32 	%f53, %f42, %f43, %f41;
	st.global.f32 	[%rd3], %f53;
	add.s32 	%r73, %r73, 4;
$L__BB0_7:
	setp.eq.s32 	%p6, %r36, 0;
	@%p6 bra 	$L__BB0_12;
	setp.eq.s32 	%p7, %r36, 1;
	@%p7 bra 	$L__BB0_10;
	add.s32 	%r57, %r73, %r5;
	mul.wide.s32 	%rd42, %r57, 4;
	add.s64 	%rd43, %rd2, %rd42;
	ld.global.f32 	%f44, [%rd43];
	mad.lo.s32 	%r58, %r73, %r41, %r4;
	mul.wide.u32 	%rd44, %r58, 4;
	add.s64 	%rd45, %rd1, %rd44;
	ld.global.f32 	%f45, [%rd45];
	fma.rn.f32 	%f46, %f44, %f45, %f53;
	st.global.f32 	[%rd3], %f46;
	ld.global.f32 	%f47, [%rd43+4];
	add.s32 	%r59, %r58, %r41;
	mul.wide.u32 	%rd46, %r59, 4;
	add.s64 	%rd47, %rd1, %rd46;
	ld.global.f32 	%f48, [%rd47];
	fma.rn.f32 	%f53, %f47, %f48, %f46;
	st.global.f32 	[%rd3], %f53;
	add.s32 	%r73, %r73, 2;
$L__BB0_10:
	and.b32  	%r60, %r41, 1;
	setp.eq.b32 	%p8, %r60, 1;
	not.pred 	%p9, %p8;
	@%p9 bra 	$L__BB0_12;
	add.s32 	%r61, %r73, %r5;
	mul.wide.s32 	%rd48, %r61, 4;
	add.s64 	%rd49, %rd2, %rd48;
	ld.global.f32 	%f49, [%rd49];
	mad.lo.s32 	%r62, %r73, %r41, %r4;
	mul.wide.u32 	%rd50, %r62, 4;
	add.s64 	%rd51, %rd1, %rd50;
	ld.global.f32 	%f50, [%rd51];
	fma.rn.f32 	%f51, %f49, %f50, %f53;
	st.global.f32 	[%rd3], %f51;
$L__BB0_12:
	ret;

}
	// .globl	_Z12matMulSharedPfS_S_m
.visible .entry _Z12matMulSharedPfS_S_m(
	.param .u64 .ptr .align 1 _Z12matMulSharedPfS_S_m_param_0,
	.param .u64 .ptr .align 1 _Z12matMulSharedPfS_S_m_param_1,
	.param .u64 .ptr .align 1 _Z12matMulSharedPfS_S_m_param_2,
	.param .u64 _Z12matMulSharedPfS_S_m_param_3
)
{
	.reg .pred 	%p<5>;
	.reg .b32 	%r<55>;
	.reg .b32 	%f<162>;
	.reg .b64 	%rd<43>;
	// demoted variable
	.shared .align 4 .b8 _ZZ12matMulSharedPfS_S_mE2As[1024];
	// demoted variable
	.shared .align 4 .b8 _ZZ12matMulSharedPfS_S_mE2Bs[1024];
	ld.param.u64 	%rd4, [_Z12matMulSharedPfS_S_m_param_0];
	ld.param.u64 	%rd5, [_Z12matMulSharedPfS_S_m_param_1];
	ld.param.u64 	%rd7, [_Z12matMulSharedPfS_S_m_param_3];
	cvta.to.global.u64 	%rd1, %rd5;
	cvta.to.global.u64 	%rd2, %rd4;
	mov.u32 	%r1, %ctaid.y;
	cvt.u32.u64 	%r2, %rd7;
	shl.b32 	%r3, %r2, 4;
	mul.lo.s32 	%r4, %r3, %r1;
	add.s32 	%r23, %r2, %r4;
	add.s32 	%r5, %r23, -1;
	mov.u32 	%r24, %ctaid.x;
	shl.b32 	%r53, %r24, 4;
	setp.gt.s32 	%p1, %r4, %r5;
	mov.f32 	%f161, 0f00000000;
	@%p1 bra 	$L__BB1_6;
	mov.u32 	%r25, %tid.y;
	cvt.u64.u32 	%rd8, %r25;
	mov.u32 	%r26, %tid.x;
	cvt.u64.u32 	%rd9, %r26;
	mad.lo.s64 	%rd3, %rd7, %rd8, %rd9;
	shl.b32 	%r27, %r25, 6;
	mov.u32 	%r28, _ZZ12matMulSharedPfS_S_mE2As;
	add.s32 	%r7, %r28, %r27;
	shl.b32 	%r29, %r26, 2;
	add.s32 	%r8, %r7, %r29;
	mov.u32 	%r30, _ZZ12matMulSharedPfS_S_mE2Bs;
	add.s32 	%r10, %r30, %r29;
	add.s32 	%r9, %r10, %r27;
	mul.lo.s32 	%r31, %r1, %r2;
	shl.b32 	%r32, %r31, 4;
	add.s32 	%r33, %r32, %r2;
	add.s32 	%r11, %r4, 16;
	max.s32 	%r34, %r33, %r11;
	not.b32 	%r35, %r4;
	add.s32 	%r12, %r34, %r35;
	and.b32  	%r36, %r12, 16;
	setp.ne.s32 	%p2, %r36, 0;
	mov.f32 	%f161, 0f00000000;
	mov.u32 	%r54, %r4;
	@%p2 bra 	$L__BB1_3;
	cvt.s64.s32 	%rd10, %r4;
	add.s64 	%rd11, %rd3, %rd10;
	shl.b64 	%rd12, %rd11, 2;
	add.s64 	%rd13, %rd2, %rd12;
	ld.global.f32 	%f10, [%rd13];
	st.shared.f32 	[%r8], %f10;
	cvt.s64.s32 	%rd14, %r53;
	add.s64 	%rd15, %rd3, %rd14;
	shl.b64 	%rd16, %rd15, 2;
	add.s64 	%rd17, %rd1, %rd16;
	ld.global.f32 	%f11, [%rd17];
	st.shared.f32 	[%r9], %f11;
	bar.sync 	0;
	ld.shared.f32 	%f12, [%r7];
	ld.shared.f32 	%f13, [%r10];
	fma.rn.f32 	%f14, %f12, %f13, 0f00000000;
	ld.shared.f32 	%f15, [%r7+4];
	ld.shared.f32 	%f16, [%r10+64];
	fma.rn.f32 	%f17, %f15, %f16, %f14;
	ld.shared.f32 	%f18, [%r7+8];
	ld.shared.f32 	%f19, [%r10+128];
	fma.rn.f32 	%f20, %f18, %f19, %f17;
	ld.shared.f32 	%f21, [%r7+12];
	ld.shared.f32 	%f22, [%r10+192];
	fma.rn.f32 	%f23, %f21, %f22, %f20;
	ld.shared.f32 	%f24, [%r7+16];
	ld.shared.f32 	%f25, [%r10+256];
	fma.rn.f32 	%f26, %f24, %f25, %f23;
	ld.shared.f32 	%f27, [%r7+20];
	ld.shared.f32 	%f28, [%r10+320];
	fma.rn.f32 	%f29, %f27, %f28, %f26;
	ld.shared.f32 	%f30, [%r7+24];
	ld.shared.f32 	%f31, [%r10+384];
	fma.rn.f32 	%f32, %f30, %f31, %f29;
	ld.shared.f32 	%f33, [%r7+28];
	ld.shared.f32 	%f34, [%r10+448];
	fma.rn.f32 	%f35, %f33, %f34, %f32;
	ld.shared.f32 	%f36, [%r7+32];
	ld.shared.f32 	%f37, [%r10+512];
	fma.rn.f32 	%f38, %f36, %f37, %f35;
	ld.shared.f32 	%f39, [%r7+36];
	ld.shared.f32 	%f40, [%r10+576];
	fma.rn.f32 	%f41, %f39, %f40, %f38;
	ld.shared.f32 	%f42, [%r7+40];
	ld.shared.f32 	%f43, [%r10+640];
	fma.rn.f32 	%f44, %f42, %f43, %f41;
	ld.shared.f32 	%f45, [%r7+44];
	ld.shared.f32 	%f46, [%r10+704];
	fma.rn.f32 	%f47, %f45, %f46, %f44;
	ld.shared.f32 	%f48, [%r7+48];
	ld.shared.f32 	%f49, [%r10+768];
	fma.rn.f32 	%f50, %f48, %f49, %f47;
	ld.shared.f32 	%f51, [%r7+52];
	ld.shared.f32 	%f52, [%r10+832];
	fma.rn.f32 	%f53, %f51, %f52, %f50;
	ld.shared.f32 	%f54, [%r7+56];
	ld.shared.f32 	%f55, [%r10+896];
	fma.rn.f32 	%f56, %f54, %f55, %f53;
	ld.shared.f32 	%f57, [%r7+60];
	ld.shared.f32 	%f58, [%r10+960];
	fma.rn.f32 	%f161, %f57, %f58, %f56;
	bar.sync 	0;
	add.s32 	%r53, %r53, %r3;
	mov.u32 	%r54, %r11;
$L__BB1_3:
	setp.lt.u32 	%p3, %r12, 16;
	@%p3 bra 	$L__BB1_6;
	add.s32 	%r52, %r53, %r3;
$L__BB1_5:
	ld.param.u64 	%rd41, [_Z12matMulSharedPfS_S_m_param_1];
	ld.param.u64 	%rd40, [_Z12matMulSharedPfS_S_m_param_0];
	cvt.s64.s32 	%rd18, %r54;
	add.s64 	%rd19, %rd3, %rd18;
	shl.b64 	%rd20, %rd19, 2;
	cvta.to.global.u64 	%rd21, %rd40;
	add.s64 	%rd22, %rd21, %rd20;
	ld.global.f32 	%f59, [%rd22];
	st.shared.f32 	[%r8], %f59;
	cvt.s64.s32 	%rd23, %r53;
	add.s64 	%rd24, %rd3, %rd23;
	cvta.to.global.u64 	%rd25, %rd41;
	shl.b64 	%rd26, %rd24, 2;
	add.s64 	%rd27, %rd25, %rd26;
	ld.global.f32 	%f60, [%rd27];
	st.shared.f32 	[%r9], %f60;
	bar.sync 	0;
	ld.shared.f32 	%f61, [%r7];
	ld.shared.f32 	%f62, [%r10];
	fma.rn.f32 	%f63, %f61, %f62, %f161;
	ld.shared.f32 	%f64, [%r7+4];
	ld.shared.f32 	%f65, [%r10+64];
	fma.rn.f32 	%f66, %f64, %f65, %f63;
	ld.shared.f32 	%f67, [%r7+8];
	ld.shared.f32 	%f68, [%r10+128];
	fma.rn.f32 	%f69, %f67, %f68, %f66;
	ld.shared.f32 	%f70, [%r7+12];
	ld.shared.f32 	%f71, [%r10+192];
	fma.rn.f32 	%f72, %f70, %f71, %f69;
	ld.shared.f32 	%f73, [%r7+16];
	ld.shared.f32 	%f74, [%r10+256];
	fma.rn.f32 	%f75, %f73, %f74, %f72;
	ld.shared.f32 	%f76, [%r7+20];
	ld.shared.f32 	%f77, [%r10+320];
	fma.rn.f32 	%f78, %f76, %f77, %f75;
	ld.shared.f32 	%f79, [%r7+24];
	ld.shared.f32 	%f80, [%r10+384];
	fma.rn.f32 	%f81, %f79, %f80, %f78;
	ld.shared.f32 	%f82, [%r7+28];
	ld.shared.f32 	%f83, [%r10+448];
	fma.rn.f32 	%f84, %f82, %f83, %f81;
	ld.shared.f32 	%f85, [%r7+32];
	ld.shared.f32 	%f86, [%r10+512];
	fma.rn.f32 	%f87, %f85, %f86, %f84;
	ld.shared.f32 	%f88, [%r7+36];
	ld.shared.f32 	%f89, [%r10+576];
	fma.rn.f32 	%f90, %f88, %f89, %f87;
	ld.shared.f32 	%f91, [%r7+40];
	ld.shared.f32 	%f92, [%r10+640];
	fma.rn.f32 	%f93, %f91, %f92, %f90;
	ld.shared.f32 	%f94, [%r7+44];
	ld.shared.f32 	%f95, [%r10+704];
	fma.rn.f32 	%f96, %f94, %f95, %f93;
	ld.shared.f32 	%f97, [%r7+48];
	ld.shared.f32 	%f98, [%r10+768];
	fma.rn.f32 	%f99, %f97, %f98, %f96;
	ld.shared.f32 	%f100, [%r7+52];
	ld.shared.f32 	%f101, [%r10+832];
	fma.rn.f32 	%f102, %f100, %f101, %f99;
	ld.shared.f32 	%f103, [%r7+56];
	ld.shared.f32 	%f104, [%r10+896];
	fma.rn.f32 	%f105, %f103, %f104, %f102;
	ld.shared.f32 	%f106, [%r7+60];
	ld.shared.f32 	%f107, [%r10+960];
	fma.rn.f32 	%f108, %f106, %f107, %f105;
	bar.sync 	0;
	add.s32 	%r42, %r53, %r3;
	ld.global.f32 	%f109, [%rd22+64];
	st.shared.f32 	[%r8], %f109;
	cvt.s64.s32 	%rd28, %r52;
	add.s64 	%rd29, %rd3, %rd28;
	shl.b64 	%rd30, %rd29, 2;
	add.s64 	%rd31, %rd25, %rd30;
	ld.global.f32 	%f110, [%rd31];
	st.shared.f32 	[%r9], %f110;
	bar.sync 	0;
	ld.shared.f32 	%f111, [%r7];
	ld.shared.f32 	%f112, [%r10];
	fma.rn.f32 	%f113, %f111, %f112, %f108;
	ld.shared.f32 	%f114, [%r7+4];
	ld.shared.f32 	%f115, [%r10+64];
	fma.rn.f32 	%f116, %f114, %f115, %f113;
	ld.shared.f32 	%f117, [%r7+8];
	ld.shared.f32 	%f118, [%r10+128];
	fma.rn.f32 	%f119, %f117, %f118, %f116;
	ld.shared.f32 	%f120, [%r7+12];
	ld.shared.f32 	%f121, [%r10+192];
	fma.rn.f32 	%f122, %f120, %f121, %f119;
	ld.shared.f32 	%f123, [%r7+16];
	ld.shared.f32 	%f124, [%r10+256];
	fma.rn.f32 	%f125, %f123, %f124, %f122;
	ld.shared.f32 	%f126, [%r7+20];
	ld.shared.f32 	%f127, [%r10+320];
	fma.rn.f32 	%f128, %f126, %f127, %f125;
	ld.shared.f32 	%f129, [%r7+24];
	ld.shared.f32 	%f130, [%r10+384];
	fma.rn.f32 	%f131, %f129, %f130, %f128;
	ld.shared.f32 	%f132, [%r7+28];
	ld.shared.f32 	%f133, [%r10+448];
	fma.rn.f32 	%f134, %f132, %f133, %f131;
	ld.shared.f32 	%f135, [%r7+32];
	ld.shared.f32 	%f136, [%r10+512];
	fma.rn.f32 	%f137, %f135, %f136, %f134;
	ld.shared.f32 	%f138, [%r7+36];
	ld.shared.f32 	%f139, [%r10+576];
	fma.rn.f32 	%f140, %f138, %f139, %f137;
	ld.shared.f32 	%f141, [%r7+40];
	ld.shared.f32 	%f142, [%r10+640];
	fma.rn.f32 	%f143, %f141, %f142, %f140;
	ld.shared.f32 	%f144, [%r7+44];
	ld.shared.f32 	%f145, [%r10+704];
	fma.rn.f32 	%f146, %f144, %f145, %f143;
	ld.shared.f32 	%f147, [%r7+48];
	ld.shared.f32 	%f148, [%r10+768];
	fma.rn.f32 	%f149, %f147, %f148, %f146;
	ld.shared.f32 	%f150, [%r7+52];
	ld.shared.f32 	%f151, [%r10+832];
	fma.rn.f32 	%f152, %f150, %f151, %f149;
	ld.shared.f32 	%f153, [%r7+56];
	ld.shared.f32 	%f154, [%r10+896];
	fma.rn.f32 	%f155, %f153, %f154, %f152;
	ld.shared.f32 	%f156, [%r7+60];
	ld.shared.f32 	%f157, [%r10+960];
	fma.rn.f32 	%f161, %f156, %f157, %f155;
	bar.sync 	0;
	add.s32 	%r54, %r54, 32;
	add.s32 	%r53, %r42, %r3;
	shl.b32 	%r44, %r2, 5;
	add.s32 	%r52, %r52, %r44;
	setp.le.s32 	%p4, %r54, %r5;
	@%p4 bra 	$L__BB1_5;
$L__BB1_6:
	ld.param.u64 	%rd42, [_Z12matMulSharedPfS_S_m_param_2];
	cvta.to.global.u64 	%rd32, %rd42;
	shl.b32 	%r46, %r24, 4;
	add.s32 	%r47, %r4, %r46;
	cvt.s64.s32 	%rd33, %r47;
	mov.u32 	%r48, %tid.y;
	cvt.u64.u32 	%rd34, %r48;
	mov.u32 	%r49, %tid.x;
	cvt.u64.u32 	%rd35, %r49;
	mad.lo.s64 	%rd36, %rd7, %rd34, %rd35;
	add.s64 	%rd37, %rd36, %rd33;
	shl.b64 	%rd38, %rd37, 2;
	add.s64 	%rd39, %rd32, %rd38;
	st.global.f32 	[%rd39], %f161;
	ret;

}


// ===== COMPILED SASS (sm_100) =====

	.target	sm_100

	.elftype	@"ET_EXEC"


//--------------------- .note.nv.tkinfo           --------------------------
	.section	.note.nv.tkinfo,"",@"SHT_NOTE"
	.sectionflags	@"SHF_NOTE_NV_TKINFO"
	.tkinfo
        /*0018*/ 	.word	0x00000002
        /*0030*/ 	.string	""
        /*0030*/ 	.string	"ptxas"
        /*0030*/ 	.string	"Cuda compilation tools, release 13.0, V13.0.88"
        /*0030*/ 	.string	"Build cuda_13.0.r13.0/compiler.36424714_0"
        /*0030*/ 	.string	"-arch sm_100 -m 64 "



//--------------------- .note.nv.cuinfo           --------------------------
	.section	.note.nv.cuinfo,"",@"SHT_NOTE"
	.sectionflags	@"SHF_NOTE_NV_CUINFO"
        /*0018*/ 	.short	0x0002
        /*001a*/ 	.short	0x0064
        /*001c*/ 	.short	0x0082
	.zero		2


//--------------------- .nv.info                  --------------------------
	.section	.nv.info,"",@"SHT_CUDA_INFO"
	.align	4


	//----- nvinfo : EIATTR_REGCOUNT
	.align		4
        /*0000*/ 	.byte	0x04, 0x2f
        /*0002*/ 	.short	(.L_1 - .L_0)
	.align		4
.L_0:
        /*0004*/ 	.word	index@(_Z6matMulPKfS0_Pfi)
        /*0008*/ 	.word	0x00000020


	//----- nvinfo : EIATTR_FRAME_SIZE
	.align		4
.L_1:
        /*000c*/ 	.byte	0x04, 0x11
        /*000e*/ 	.short	(.L_3 - .L_2)
	.align		4
.L_2:
        /*0010*/ 	.word	index@(_Z6matMulPKfS0_Pfi)
        /*0014*/ 	.word	0x00000000


	//----- nvinfo : EIATTR_REGCOUNT
	.align		4
.L_3:
        /*0018*/ 	.byte	0x04, 0x2f
        /*001a*/ 	.short	(.L_5 - .L_4)
	.align		4
.L_4:
        /*001c*/ 	.word	index@(_Z12matMulSharedPfS_S_m)
        /*0020*/ 	.word	0x00000020


	//----- nvinfo : EIATTR_FRAME_SIZE
	.align		4
.L_5:
        /*0024*/ 	.byte	0x04, 0x11
        /*0026*/ 	.short	(.L_7 - .L_6)
	.align		4
.L_6:
        /*0028*/ 	.word	index@(_Z12matMulSharedPfS_S_m)
        /*002c*/ 	.word	0x00000000


	//----- nvinfo : EIATTR_MIN_STACK_SIZE
	.align		4
.L_7:
        /*0030*/ 	.byte	0x04, 0x12
        /*0032*/ 	.short	(.L_9 - .L_8)
	.align		4
.L_8:
        /*0034*/ 	.word	index@(_Z12matMulSharedPfS_S_m)
        /*0038*/ 	.word	0x00000000


	//----- nvinfo : EIATTR_MIN_STACK_SIZE
	.align		4
.L_9:
        /*003c*/ 	.byte	0x04, 0x12
        /*003e*/ 	.short	(.L_11 - .L_10)
	.align		4
.L_10:
        /*0040*/ 	.word	index@(_Z6matMulPKfS0_Pfi)
        /*0044*/ 	.word	0x00000000
.L_11:


//--------------------- .nv.compat                --------------------------
	.section	.nv.compat,"",@"SHT_CUDA_COMPAT_INFO"
	.align	4
        /*0000*/ 	.byte	0x02, 0x09, 0x00, 0x00, 0x02, 0x02, 0x01, 0x00, 0x02, 0x05, 0x05, 0x00, 0x03, 0x07, 0x01, 0x01
        /*0010*/ 	.byte	0x02, 0x03, 0x00, 0x00, 0x02, 0x06, 0x01, 0x00, 0x04, 0x0b, 0x08, 0x00, 0x09, 0x00, 0x00, 0x00
        /*0020*/ 	.byte	0x00, 0x00, 0x00, 0x00


//--------------------- .nv.info._Z12matMulSharedPfS_S_m --------------------------
	.section	.nv.info._Z12matMulSharedPfS_S_m,"",@"SHT_CUDA_INFO"
	.sectionflags	@""
	.align	4


	//----- nvinfo : EIATTR_CUDA_API_VERSION
	.align		4
        /*0000*/ 	.byte	0x04, 0x37
        /*0002*/ 	.short	(.L_13 - .L_12)
.L_12:
        /*0004*/ 	.word	0x00000082


	//----- nvinfo : EIATTR_KPARAM_INFO
	.align		4
.L_13:
        /*0008*/ 	.byte	0x04, 0x17
        /*000a*/ 	.short	(.L_15 - .L_14)
.L_14:
        /*000c*/ 	.word	0x00000000
        /*0010*/ 	.short	0x0003
        /*0012*/ 	.short	0x0018
        /*0014*/ 	.byte	0x00, 0xf0, 0x21, 0x00


	//----- nvinfo : EIATTR_KPARAM_INFO
	.align		4
.L_15:
        /*0018*/ 	.byte	0x04, 0x17
        /*001a*/ 	.short	(.L_17 - .L_16)
.L_16:
        /*001c*/ 	.word	0x00000000
        /*0020*/ 	.short	0x0002
        /*0022*/ 	.short	0x0010
        /*0024*/ 	.byte	0x00, 0xf5, 0x21, 0x00


	//----- nvinfo : EIATTR_KPARAM_INFO
	.align		4
.L_17:
        /*0028*/ 	.byte	0x04, 0x17
        /*002a*/ 	.short	(.L_19 - .L_18)
.L_18:
        /*002c*/ 	.word	0x00000000
        /*0030*/ 	.short	0x0001
        /*0032*/ 	.short	0x0008
        /*0034*/ 	.byte	0x00, 0xf5, 0x21, 0x00


	//----- nvinfo : EIATTR_KPARAM_INFO
	.align		4
.L_19:
        /*0038*/ 	.byte	0x04, 0x17
        /*003a*/ 	.short	(.L_21 - .L_20)
.L_20:
        /*003c*/ 	.word	0x00000000
        /*0040*/ 	.short	0x0000
        /*0042*/ 	.short	0x0000
        /*0044*/ 	.byte	0x00, 0xf5, 0x21, 0x00


	//----- nvinfo : EIATTR_SPARSE_MMA_MASK
	.align		4
.L_21:
        /*0048*/ 	.byte	0x03, 0x50
        /*004a*/ 	.short	0x0000


	//----- nvinfo : EIATTR_MAXREG_COUNT
	.align		4
        /*004c*/ 	.byte	0x03, 0x1b
        /*004e*/ 	.short	0x00ff


	//----- nvinfo : EIATTR_NUM_BARRIERS
	.align		4
        /*0050*/ 	.byte	0x02, 0x4c
        /*0052*/ 	.byte	0x01
	.zero		1


	//----- nvinfo : EIATTR_MERCURY_ISA_VERSION
	.align		4
        /*0054*/ 	.byte	0x03, 0x5f
        /*0056*/ 	.short	0x0101


	//----- nvinfo : EIATTR_VRC_CTA_INIT_COUNT
	.align		4
        /*0058*/ 	.byte	0x02, 0x4a
	.zero		1
	.zero		1


	//----- nvinfo : EIATTR_EXIT_INSTR_OFFSETS
	.align		4
        /*005c*/ 	.byte	0x04, 0x1c
        /*005e*/ 	.short	(.L_23 - .L_22)


	//   ....[0]....
.L_22:
        /*0060*/ 	.word	0x00000d00


	//----- nvinfo : EIATTR_CBANK_PARAM_SIZE
	.align		4
.L_23:
        /*0064*/ 	.byte	0x03, 0x19
        /*0066*/ 	.short	0x0020


	//----- nvinfo : EIATTR_PARAM_CBANK
	.align		4
        /*0068*/ 	.byte	0x04, 0x0a
        /*006a*/ 	.short	(.L_25 - .L_24)
	.align		4
.L_24:
        /*006c*/ 	.word	index@(.nv.constant0._Z12matMulSharedPfS_S_m)
        /*0070*/ 	.short	0x0380
        /*0072*/ 	.short	0x0020


	//----- nvinfo : EIATTR_SW_WAR
	.align		4
.L_25:
        /*0074*/ 	.byte	0x04, 0x36
        /*0076*/ 	.short	(.L_27 - .L_26)
.L_26:
        /*0078*/ 	.word	0x00000008
.L_27:


//--------------------- .nv.info._Z6matMulPKfS0_Pfi --------------------------
	.section	.nv.info._Z6matMulPKfS0_Pfi,"",@"SHT_CUDA_INFO"
	.sectionflags	@""
	.align	4


	//----- nvinfo : EIATTR_CUDA_API_VERSION
	.align		4
        /*0000*/ 	.byte	0x04, 0x37
        /*0002*/ 	.short	(.L_29 - .L_28)
.L_28:
        /*0004*/ 	.word	0x00000082


	//----- nvinfo : EIATTR_KPARAM_INFO
	.align		4
.L_29:
        /*0008*/ 	.byte	0x04, 0x17
        /*000a*/ 	.short	(.L_31 - .L_30)
.L_30:
        /*000c*/ 	.word	0x00000000
        /*0010*/ 	.short	0x0003
        /*0012*/ 	.short	0x0018
        /*0014*/ 	.byte	0x00, 0xf0, 0x11, 0x00


	//----- nvinfo : EIATTR_KPARAM_INFO
	.align		4
.L_31:
        /*0018*/ 	.byte	0x04, 0x17
        /*001a*/ 	.short	(.L_33 - .L_32)
.L_32:
        /*001c*/ 	.word	0x00000000
        /*0020*/ 	.short	0x0002
        /*0022*/ 	.short	0x0010
        /*0024*/ 	.byte	0x00, 0xf5, 0x21, 0x00


	//----- nvinfo : EIATTR_KPARAM_INFO
	.align		4
.L_33:
        /*0028*/ 	.byte	0x04, 0x17
        /*002a*/ 	.short	(.L_35 - .L_34)
.L_34:
        /*002c*/ 	.word	0x00000000
        /*0030*/ 	.short	0x0001
        /*0032*/ 	.short	0x0008
        /*0034*/ 	.byte	0x00, 0xf5, 0x21, 0x00


	//----- nvinfo : EIATTR_KPARAM_INFO
	.align		4
.L_35:
        /*0038*/ 	.byte	0x04, 0x17
        /*003a*/ 	.short	(.L_37 - .L_36)
.L_36:
        /*003c*/ 	.word	0x00000000
        /*0040*/ 	.short	0x0000
        /*0042*/ 	.short	0x0000
        /*0044*/ 	.byte	0x00, 0xf5, 0x21, 0x00


	//----- nvinfo : EIATTR_SPARSE_MMA_MASK
	.align		4
.L_37:
        /*0048*/ 	.byte	0x03, 0x50
        /*004a*/ 	.short	0x0000


	//----- nvinfo : EIATTR_MAXREG_COUNT
	.align		4
        /*004c*/ 	.byte	0x03, 0x1b
        /*004e*/ 	.short	0x00ff


	//----- nvinfo : EIATTR_MERCURY_ISA_VERSION
	.align		4
        /*0050*/ 	.byte	0x03, 0x5f
        /*0052*/ 	.short	0x0101


	//----- nvinfo : EIATTR_VRC_CTA_INIT_COUNT
	.align		4
        /*0054*/ 	.byte	0x02, 0x4a
	.zero		1
	.zero		1


	//----- nvinfo : EIATTR_EXIT_INSTR_OFFSETS
	.align		4
        /*0058*/ 	.byte	0x04, 0x1c
        /*005a*/ 	.short	(.L_39 - .L_38)


	//   ....[0]....
.L_38:
        /*005c*/ 	.word	0x000000f0


	//   ....[1]....
        /*0060*/ 	.word	0x000005e0


	//   ....[2]....
        /*0064*/ 	.word	0x00000800


	//   ....[3]....
        /*0068*/ 	.word	0x00000960


	//   ....[4]....
        /*006c*/ 	.word	0x00000a10


	//----- nvinfo : EIATTR_CBANK_PARAM_SIZE
	.align		4
.L_39:
        /*0070*/ 	.byte	0x03, 0x19
        /*0072*/ 	.short	0x001c


	//----- nvinfo : EIATTR_PARAM_CBANK
	.align		4
        /*0074*/ 	.byte	0x04, 0x0a
        /*0076*/ 	.short	(.L_41 - .L_40)
	.align		4
.L_40:
        /*0078*/ 	.word	index@(.nv.constant0._Z6matMulPKfS0_Pfi)
        /*007c*/ 	.short	0x0380
        /*007e*/ 	.short	0x001c


	//----- nvinfo : EIATTR_SW_WAR
	.align		4
.L_41:
        /*0080*/ 	.byte	0x04, 0x36
        /*0082*/ 	.short	(.L_43 - .L_42)
.L_42:
        /*0084*/ 	.word	0x00000008
.L_43:


//--------------------- .nv.callgraph             --------------------------
	.section	.nv.callgraph,"",@"SHT_CUDA_CALLGRAPH"
	.align	4
	.sectionentsize	8
	.align		4
        /*0000*/ 	.word	0x00000000
	.align		4
        /*0004*/ 	.word	0xffffffff
	.align		4
        /*0008*/ 	.word	0x00000000
	.align		4
        /*000c*/ 	.word	0xfffffffe
	.align		4
        /*0010*/ 	.word	0x00000000
	.align		4
        /*0014*/ 	.word	0xfffffffd
	.align		4
        /*0018*/ 	.word	0x00000000
	.align		4
        /*001c*/ 	.word	0xfffffffc


//--------------------- .text._Z12matMulSharedPfS_S_m --------------------------
	.section	.text._Z12matMulSharedPfS_S_m,"ax",@progbits
	.align	128
        .global         _Z12matMulSharedPfS_S_m
        .type           _Z12matMulSharedPfS_S_m,@function
        .size           _Z12matMulSharedPfS_S_m,(.L_x_9 - _Z12matMulSharedPfS_S_m)
        .other          _Z12matMulSharedPfS_S_m,@"STO_CUDA_ENTRY STV_DEFAULT"
_Z12matMulSharedPfS_S_m:
.text._Z12matMulSharedPfS_S_m:
[----:B------:R-:W-:Y:S08]  /*0000*/  LDC R1, c[0x0][0x37c] ;  /* 0x0000df00ff017b82 */ /* 0x000ff00000000800 */
[----:B------:R-:W0:Y:S01]  /*0010*/  LDC R0, c[0x0][0x398] ;  /* 0x0000e600ff007b82 */ /* 0x000e220000000800 */
[----:B------:R-:W1:Y:S01]  /*0020*/  S2R R2, SR_CTAID.X ;  /* 0x0000000000027919 */ /* 0x000e620000002500 */
[----:B------:R-:W2:Y:S01]  /*0030*/  LDCU.64 UR8, c[0x0][0x358] ;  /* 0x00006b00ff0877ac */ /* 0x000ea20008000a00 */
[----:B------:R-:W-:-:S05]  /*0040*/  HFMA2 R7, -RZ, RZ, 0, 0 ;  /* 0x00000000ff077431 */ /* 0x000fca00000001ff */
[----:B------:R-:W3:Y:S01]  /*0050*/  S2UR UR4, SR_CTAID.Y ;  /* 0x00000000000479c3 */ /* 0x000ee20000002600 */
[----:B0-----:R-:W-:-:S05]  /*0060*/  SHF.L.U32 R18, R0, 0x4, RZ ;  /* 0x0000000400127819 */ /* 0x001fca00000006ff */
[----:B---3--:R-:W-:-:S05]  /*0070*/  IMAD R19, R18, UR4, RZ ;  /* 0x0000000412137c24 */ /* 0x008fca000f8e02ff */
[----:B------:R-:W-:-:S04]  /*0080*/  IADD3 R16, PT, PT, R19, -0x1, R0 ;  /* 0xffffffff13107810 */ /* 0x000fc80007ffe000 */
[----:B------:R-:W-:-:S13]  /*0090*/  ISETP.GT.AND P0, PT, R19, R16, PT ;  /* 0x000000101300720c */ /* 0x000fda0003f04270 */
[----:B-12---:R-:W-:Y:S05]  /*00a0*/  @P0 BRA `(.L_x_0) ;  /* 0x0000000800e00947 */ /* 0x006fea0003800000 */
[----:B------:R-:W0:Y:S01]  /*00b0*/  S2R R13, SR_TID.Y ;  /* 0x00000000000d7919 */ /* 0x000e220000002200 */
[----:B------:R-:W1:Y:S01]  /*00c0*/  S2UR UR6, SR_CgaCtaId ;  /* 0x00000000000679c3 */ /* 0x000e620000008800 */
[----:B------:R-:W-:Y:S01]  /*00d0*/  IMAD R3, R0, UR4, RZ ;  /* 0x0000000400037c24 */ /* 0x000fe2000f8e02ff */
[----:B------:R-:W-:Y:S01]  /*00e0*/  IADD3 R20, PT, PT, R19, 0x10, RZ ;  /* 0x0000001013147810 */ /* 0x000fe20007ffe0ff */
[----:B------:R-:W2:Y:S01]  /*00f0*/  S2R R4, SR_TID.X ;  /* 0x0000000000047919 */ /* 0x000ea20000002100 */
[----:B------:R-:W-:Y:S01]  /*0100*/  LOP3.LUT R6, RZ, R19, RZ, 0x33, !PT ;  /* 0x00000013ff067212 */ /* 0x000fe200078e33ff */
[----:B------:R-:W3:Y:S01]  /*0110*/  LDCU UR7, c[0x0][0x39c] ;  /* 0x00007380ff0777ac */ /* 0x000ee20008000800 */
[----:B------:R-:W-:Y:S02]  /*0120*/  LEA R3, R3, R0, 0x4 ;  /* 0x0000000003037211 */ /* 0x000fe400078e20ff */
[----:B------:R-:W-:Y:S01]  /*0130*/  MOV R5, RZ ;  /* 0x000000ff00057202 */ /* 0x000fe20000000f00 */
[----:B------:R-:W-:Y:S01]  /*0140*/  UMOV UR4, 0x400 ;  /* 0x0000040000047882 */ /* 0x000fe20000000000 */
[----:B------:R-:W-:Y:S01]  /*0150*/  VIMNMX R3, PT, PT, R3, R20, !PT ;  /* 0x0000001403037248 */ /* 0x000fe20007fe0100 */
[----:B------:R-:W-:Y:S01]  /*0160*/  UIADD3 UR5, UPT, UPT, UR4, 0x400, URZ ;  /* 0x0000040004057890 */ /* 0x000fe2000fffe0ff */
[----:B------:R-:W-:-:S02]  /*0170*/  SHF.L.U32 R17, R2, 0x4, RZ ;  /* 0x0000000402117819 */ /* 0x000fc400000006ff */
[----:B------:R-:W-:Y:S02]  /*0180*/  IADD3 R3, PT, PT, R3, R6, RZ ;  /* 0x0000000603037210 */ /* 0x000fe40007ffe0ff */
[----:B------:R-:W-:Y:S02]  /*0190*/  MOV R7, RZ ;  /* 0x000000ff00077202 */ /* 0x000fe40000000f00 */
[C---:B------:R-:W-:Y:S02]  /*01a0*/  LOP3.LUT P1, RZ, R3.reuse, 0x10, RZ, 0xc0, !PT ;  /* 0x0000001003ff7812 */ /* 0x040fe4000782c0ff */
[----:B------:R-:W-:Y:S02]  /*01b0*/  ISETP.GE.U32.AND P0, PT, R3, 0x10, PT ;  /* 0x000000100300780c */ /* 0x000fe40003f06070 */
[----:B------:R-:W-:Y:S01]  /*01c0*/  MOV R21, R19 ;  /* 0x0000001300157202 */ /* 0x000fe20000000f00 */
[----:B-1----:R-:W-:Y:S02]  /*01d0*/  ULEA UR4, UR6, UR4, 0x18 ;  /* 0x0000000406047291 */ /* 0x002fe4000f8ec0ff */
[----:B------:R-:W-:-:S04]  /*01e0*/  ULEA UR5, UR6, UR5, 0x18 ;  /* 0x0000000506057291 */ /* 0x000fc8000f8ec0ff */
[C---:B0-----:R-:W-:Y:S01]  /*01f0*/  LEA R11, R13.reuse, UR4, 0x6 ;  /* 0x000000040d0b7c11 */ /* 0x041fe2000f8e30ff */
[C---:B--2---:R-:W-:Y:S01]  /*0200*/  IMAD.WIDE.U32 R24, R13.reuse, R0, R4 ;  /* 0x000000000d187225 */ /* 0x044fe200078e0004 */
[C---:B------:R-:W-:Y:S02]  /*0210*/  LEA R9, R4.reuse, UR5, 0x2 ;  /* 0x0000000504097c11 */ /* 0x040fe4000f8e10ff */
[----:B------:R-:W-:Y:S01]  /*0220*/  LEA R10, R4, R11, 0x2 ;  /* 0x0000000b040a7211 */ /* 0x000fe200078e10ff */
[C---:B---3--:R-:W-:Y:S01]  /*0230*/  IMAD R8, R13.reuse, UR7, R25 ;  /* 0x000000070d087c24 */ /* 0x048fe2000f8e0219 */
[----:B------:R-:W-:Y:S01]  /*0240*/  LEA R3, R13, R9, 0x6 ;  /* 0x000000090d037211 */ /* 0x000fe200078e30ff */
[----:B------:R-:W-:Y:S06]  /*0250*/  @P1 BRA `(.L_x_1) ;  /* 0x0000000000d41947 */ /* 0x000fec0003800000 */
[----:B------:R-:W0:Y:S01]  /*0260*/  LDCU.128 UR4, c[0x0][0x380] ;  /* 0x00007000ff0477ac */ /* 0x000e220008000c00 */
[-C--:B------:R-:W-:Y:S02]  /*0270*/  IADD3 R6, P1, PT, R19, R24.reuse, RZ ;  /* 0x0000001813067210 */ /* 0x080fe40007f3e0ff */
[----:B------:R-:W-:Y:S02]  /*0280*/  IADD3 R4, P3, PT, R17, R24, RZ ;  /* 0x0000001811047210 */ /* 0x000fe40007f7e0ff */
[-C--:B------:R-:W-:Y:S02]  /*0290*/  LEA.HI.X.SX32 R7, R19, R8.reuse, 0x1, P1 ;  /* 0x0000000813077211 */ /* 0x080fe400008f0eff */
[----:B------:R-:W-:Y:S02]  /*02a0*/  LEA.HI.X.SX32 R5, R17, R8, 0x1, P3 ;  /* 0x0000000811057211 */ /* 0x000fe400018f0eff */
[----:B0-----:R-:W-:Y:S02]  /*02b0*/  LEA R14, P2, R6, UR4, 0x2 ;  /* 0x00000004060e7c11 */ /* 0x001fe4000f8410ff */
[----:B------:R-:W-:-:S02]  /*02c0*/  LEA R12, P4, R4, UR6, 0x2 ;  /* 0x00000006040c7c11 */ /* 0x000fc4000f8810ff */
[----:B------:R-:W-:Y:S02]  /*02d0*/  LEA.HI.X R15, R6, UR5, R7, 0x2, P2 ;  /* 0x00000005060f7c11 */ /* 0x000fe400090f1407 */
[----:B------:R-:W-:-:S04]  /*02e0*/  LEA.HI.X R13, R4, UR7, R5, 0x2, P4 ;  /* 0x00000007040d7c11 */ /* 0x000fc8000a0f1405 */
[----:B------:R-:W2:Y:S04]  /*02f0*/  LDG.E R15, desc[UR8][R14.64] ;  /* 0x000000080e0f7981 */ /* 0x000ea8000c1e1900 */
[----:B------:R-:W3:Y:S01]  /*0300*/  LDG.E R22, desc[UR8][R12.64] ;  /* 0x000000080c167981 */ /* 0x000ee2000c1e1900 */
[----:B------:R-:W-:-:S03]  /*0310*/  IADD3 R17, PT, PT, R18, R17, RZ ;  /* 0x0000001112117210 */ /* 0x000fc60007ffe0ff */
[----:B--2---:R-:W-:Y:S04]  /*0320*/  STS [R10], R15 ;  /* 0x0000000f0a007388 */ /* 0x004fe80000000800 */
[----:B---3--:R-:W-:Y:S01]  /*0330*/  STS [R3], R22 ;  /* 0x0000001603007388 */ /* 0x008fe20000000800 */
[----:B------:R-:W-:Y:S06]  /*0340*/  BAR.SYNC.DEFER_BLOCKING 0x0 ;  /* 0x0000000000007b1d */ /* 0x000fec0000010000 */
[----:B------:R-:W-:Y:S04]  /*0350*/  LDS R23, [R9] ;  /* 0x0000000009177984 */ /* 0x000fe80000000800 */
[----:B------:R-:W0:Y:S04]  /*0360*/  LDS.128 R4, [R11] ;  /* 0x000000000b047984 */ /* 0x000e280000000c00 */
[----:B------:R-:W1:Y:S04]  /*0370*/  LDS R27, [R9+0x40] ;  /* 0x00004000091b7984 */ /* 0x000e680000000800 */
[----:B------:R-:W2:Y:S04]  /*0380*/  LDS R21, [R9+0x80] ;  /* 0x0000800009157984 */ /* 0x000ea80000000800 */
[----:B------:R-:W-:Y:S04]  /*0390*/  LDS.128 R12, [R11+0x10] ;  /* 0x000010000b0c7984 */ /* 0x000fe80000000c00 */
[----:B------:R-:W-:Y:S01]  /*03a0*/  LDS R22, [R9+0x240] ;  /* 0x0002400009167984 */ /* 0x000fe20000000800 */
[----:B0-----:R-:W-:-:S03]  /*03b0*/  FFMA R4, R4, R23, RZ ;  /* 0x0000001704047223 */ /* 0x001fc600000000ff */
[----:B------:R-:W0:Y:S01]  /*03c0*/  LDS R23, [R9+0xc0] ;  /* 0x0000c00009177984 */ /* 0x000e220000000800 */
[----:B-1----:R-:W-:-:S03]  /*03d0*/  FFMA R26, R27, R5, R4 ;  /* 0x000000051b1a7223 */ /* 0x002fc60000000004 */
[----:B------:R-:W1:Y:S01]  /*03e0*/  LDS R5, [R9+0x100] ;  /* 0x0001000009057984 */ /* 0x000e620000000800 */
[----:B--2---:R-:W-:-:S03]  /*03f0*/  FFMA R6, R21, R6, R26 ;  /* 0x0000000615067223 */ /* 0x004fc6000000001a */
[----:B------:R-:W2:Y:S04]  /*0400*/  LDS R4, [R9+0x140] ;  /* 0x0001400009047984 */ /* 0x000ea80000000800 */
[----:B------:R-:W-:Y:S01]  /*0410*/  LDS R21, [R9+0x280] ;  /* 0x0002800009157984 */ /* 0x000fe20000000800 */
[----:B0-----:R-:W-:-:S03]  /*0420*/  FFMA R7, R23, R7, R6 ;  /* 0x0000000717077223 */ /* 0x001fc60000000006 */
[----:B------:R-:W0:Y:S01]  /*0430*/  LDS R23, [R9+0x180] ;  /* 0x0001800009177984 */ /* 0x000e220000000800 */
[----:B-1----:R-:W-:-:S03]  /*0440*/  FFMA R5, R12, R5, R7 ;  /* 0x000000050c057223 */ /* 0x002fc60000000007 */
[----:B------:R-:W1:Y:S01]  /*0450*/  LDS R12, [R9+0x1c0] ;  /* 0x0001c000090c7984 */ /* 0x000e620000000800 */
[----:B--2---:R-:W-:-:S03]  /*0460*/  FFMA R26, R4, R13, R5 ;  /* 0x0000000d041a7223 */ /* 0x004fc60000000005 */
[----:B------:R-:W-:Y:S04]  /*0470*/  LDS R13, [R9+0x200] ;  /* 0x00020000090d7984 */ /* 0x000fe80000000800 */
[----:B------:R-:W2:Y:S01]  /*0480*/  LDS.128 R4, [R11+0x20] ;  /* 0x000020000b047984 */ /* 0x000ea20000000c00 */
[----:B0-----:R-:W-:-:S04]  /*0490*/  FFMA R23, R23, R14, R26 ;  /* 0x0000000e17177223 */ /* 0x001fc8000000001a */
[----:B-1----:R-:W-:-:S04]  /*04a0*/  FFMA R15, R12, R15, R23 ;  /* 0x0000000f0c0f7223 */ /* 0x002fc80000000017 */
[----:B--2---:R-:W-:Y:S02]  /*04b0*/  FFMA R13, R4, R13, R15 ;  /* 0x0000000d040d7223 */ /* 0x004fe4000000000f */
[----:B------:R-:W0:Y:S02]  /*04c0*/  LDS R4, [R9+0x2c0] ;  /* 0x0002c00009047984 */ /* 0x000e240000000800 */
[----:B------:R-:W-:Y:S02]  /*04d0*/  FFMA R26, R22, R5, R13 ;  /* 0x00000005161a7223 */ /* 0x000fe4000000000d */
[----:B------:R-:W-:Y:S02]  /*04e0*/  LDS R5, [R9+0x300] ;  /* 0x0003000009057984 */ /* 0x000fe40000000800 */
[----:B------:R-:W-:Y:S02]  /*04f0*/  FFMA R21, R21, R6, R26 ;  /* 0x0000000615157223 */ /* 0x000fe4000000001a */
[----:B------:R-:W1:Y:S04]  /*0500*/  LDS.128 R12, [R11+0x30] ;  /* 0x000030000b0c7984 */ /* 0x000e680000000c00 */
[----:B------:R-:W2:Y:S04]  /*0510*/  LDS R22, [R9+0x340] ;  /* 0x0003400009167984 */ /* 0x000ea80000000800 */
[----:B------:R-:W3:Y:S04]  /*0520*/  LDS R26, [R9+0x380] ;  /* 0x00038000091a7984 */ /* 0x000ee80000000800 */
[----:B------:R-:W4:Y:S01]  /*0530*/  LDS R6, [R9+0x3c0] ;  /* 0x0003c00009067984 */ /* 0x000f220000000800 */
[----:B0-----:R-:W-:Y:S01]  /*0540*/  FFMA R7, R4, R7, R21 ;  /* 0x0000000704077223 */ /* 0x001fe20000000015 */
[----:B------:R-:W-:-:S03]  /*0550*/  MOV R21, R20 ;  /* 0x0000001400157202 */ /* 0x000fc60000000f00 */
[----:B-1----:R-:W-:-:S04]  /*0560*/  FFMA R5, R12, R5, R7 ;  /* 0x000000050c057223 */ /* 0x002fc80000000007 */
[----:B--2---:R-:W-:-:S04]  /*0570*/  FFMA R5, R22, R13, R5 ;  /* 0x0000000d16057223 */ /* 0x004fc80000000005 */
[----:B---3--:R-:W-:-:S04]  /*0580*/  FFMA R5, R26, R14, R5 ;  /* 0x0000000e1a057223 */ /* 0x008fc80000000005 */
[----:B----4-:R-:W-:Y:S01]  /*0590*/  FFMA R7, R6, R15, R5 ;  /* 0x0000000f06077223 */ /* 0x010fe20000000005 */
[----:B------:R-:W-:Y:S06]  /*05a0*/  BAR.SYNC.DEFER_BLOCKING 0x0 ;  /* 0x0000000000007b1d */ /* 0x000fec0000010000 */
.L_x_1:
[----:B------:R-:W-:Y:S05]  /*05b0*/  @!P0 BRA `(.L_x_0) ;  /* 0x00000004009c8947 */ /* 0x000fea0003800000 */
[----:B------:R-:W-:Y:S01]  /*05c0*/  IADD3 R23, PT, PT, R18, R17, RZ ;  /* 0x0000001112177210 */ /* 0x000fe20007ffe0ff */
[----:B------:R-:W0:Y:S06]  /*05d0*/  LDCU.128 UR12, c[0x0][0x380] ;  /* 0x00007000ff0c77ac */ /* 0x000e2c0008000c00 */
.L_x_2:
[-C--:B------:R-:W-:Y:S02]  /*05e0*/  IADD3 R12, P0, PT, R21, R24.reuse, RZ ;  /* 0x00000018150c7210 */ /* 0x080fe40007f1e0ff */
[----:B------:R-:W-:Y:S02]  /*05f0*/  IADD3 R5, P1, PT, R17, R24, RZ ;  /* 0x0000001811057210 */ /* 0x000fe40007f3e0ff */
[-C--:B------:R-:W-:Y:S02]  /*0600*/  LEA.HI.X.SX32 R13, R21, R8.reuse, 0x1, P0 ;  /* 0x00000008150d7211 */ /* 0x080fe400000f0eff */
[----:B0-----:R-:W-:Y:S02]  /*0610*/  LEA R26, P0, R12, UR12, 0x2 ;  /* 0x0000000c0c1a7c11 */ /* 0x001fe4000f8010ff */
[----:B------:R-:W-:Y:S02]  /*0620*/  LEA.HI.X.SX32 R6, R17, R8, 0x1, P1 ;  /* 0x0000000811067211 */ /* 0x000fe400008f0eff */
[----:B------:R-:W-:-:S02]  /*0630*/  LEA R4, P1, R5, UR14, 0x2 ;  /* 0x0000000e05047c11 */ /* 0x000fc4000f8210ff */
[----:B------:R-:W-:Y:S02]  /*0640*/  LEA.HI.X R27, R12, UR13, R13, 0x2, P0 ;  /* 0x0000000d0c1b7c11 */ /* 0x000fe400080f140d */
[----:B------:R-:W-:-:S03]  /*0650*/  LEA.HI.X R5, R5, UR15, R6, 0x2, P1 ;  /* 0x0000000f05057c11 */ /* 0x000fc600088f1406 */
[----:B------:R-:W2:Y:S04]  /*0660*/  LDG.E R29, desc[UR8][R26.64] ;  /* 0x000000081a1d7981 */ /* 0x000ea8000c1e1900 */
[----:B------:R-:W3:Y:S04]  /*0670*/  LDG.E R4, desc[UR8][R4.64] ;  /* 0x0000000804047981 */ /* 0x000ee8000c1e1900 */
[----:B--2---:R-:W-:Y:S04]  /*0680*/  STS [R10], R29 ;  /* 0x0000001d0a007388 */ /* 0x004fe80000000800 */
[----:B---3--:R-:W-:Y:S01]  /*0690*/  STS [R3], R4 ;  /* 0x0000000403007388 */ /* 0x008fe20000000800 */
[----:B------:R-:W-:Y:S06]  /*06a0*/  BAR.SYNC.DEFER_BLOCKING 0x0 ;  /* 0x0000000000007b1d */ /* 0x000fec0000010000 */
[----:B------:R-:W-:Y:S04]  /*06b0*/  LDS R6, [R9] ;  /* 0x0000000009067984 */ /* 0x000fe80000000800 */
[----:B------:R-:W0:Y:S04]  /*06c0*/  LDS.128 R12, [R11] ;  /* 0x000000000b0c7984 */ /* 0x000e280000000c00 */
[----:B------:R-:W1:Y:S04]  /*06d0*/  LDS R22, [R9+0x40] ;  /* 0x0000400009167984 */ /* 0x000e680000000800 */
[----:B------:R-:W2:Y:S04]  /*06e0*/  LDS R28, [R9+0x80] ;  /* 0x00008000091c7984 */ /* 0x000ea80000000800 */
[----:B------:R-:W3:Y:S01]  /*06f0*/  LDS R20, [R9+0xc0] ;  /* 0x0000c00009147984 */ /* 0x000ee20000000800 */
[----:B0-----:R-:W-:-:S03]  /*0700*/  FFMA R6, R12, R6, R7 ;  /* 0x000000060c067223 */ /* 0x001fc60000000007 */
[----:B------:R-:W-:Y:S01]  /*0710*/  LDS R12, [R9+0x180] ;  /* 0x00018000090c7984 */ /* 0x000fe20000000800 */
[----:B-1----:R-:W-:-:S03]  /*0720*/  FFMA R7, R22, R13, R6 ;  /* 0x0000000d16077223 */ /* 0x002fc60000000006 */
[----:B------:R-:W-:Y:S01]  /*0730*/  LDS R13, [R9+0x100] ;  /* 0x00010000090d7984 */ /* 0x000fe20000000800 */
[----:B--2---:R-:W-:-:S03]  /*0740*/  FFMA R29, R28, R14, R7 ;  /* 0x0000000e1c1d7223 */ /* 0x004fc60000000007 */
[----:B------:R-:W0:Y:S01]  /*0750*/  LDS.128 R4, [R11+0x10] ;  /* 0x000010000b047984 */ /* 0x000e220000000c00 */
[----:B---3--:R-:W-:-:S03]  /*0760*/  FFMA R15, R20, R15, R29 ;  /* 0x0000000f140f7223 */ /* 0x008fc6000000001d */
[----:B------:R-:W1:Y:S04]  /*0770*/  LDS R29, [R9+0x140] ;  /* 0x00014000091d7984 */ /* 0x000e680000000800 */
[----:B------:R-:W2:Y:S01]  /*0780*/  LDS R20, [R9+0x1c0] ;  /* 0x0001c00009147984 */ /* 0x000ea20000000800 */
[----:B0-----:R-:W-:-:S04]  /*0790*/  FFMA R4, R4, R13, R15 ;  /* 0x0000000d04047223 */ /* 0x001fc8000000000f */
[----:B-1----:R-:W-:Y:S02]  /*07a0*/  FFMA R29, R29, R5, R4 ;  /* 0x000000051d1d7223 */ /* 0x002fe40000000004 */
[----:B------:R-:W-:Y:S02]  /*07b0*/  LDS R5, [R9+0x200] ;  /* 0x0002000009057984 */ /* 0x000fe40000000800 */
[----:B------:R-:W-:Y:S02]  /*07c0*/  FFMA R29, R12, R6, R29 ;  /* 0x000000060c1d7223 */ /* 0x000fe4000000001d */
[----:B------:R-:W0:Y:S02]  /*07d0*/  LDS.128 R12, [R11+0x20] ;  /* 0x000020000b0c7984 */ /* 0x000e240000000c00 */
[----:B--2---:R-:W-:Y:S02]  /*07e0*/  FFMA R7, R20, R7, R29 ;  /* 0x0000000714077223 */ /* 0x004fe4000000001d */
[----:B------:R-:W1:Y:S04]  /*07f0*/  LDS R29, [R9+0x240] ;  /* 0x00024000091d7984 */ /* 0x000e680000000800 */
[----:B------:R-:W2:Y:S04]  /*0800*/  LDS R4, [R9+0x280] ;  /* 0x0002800009047984 */ /* 0x000ea80000000800 */
[----:B------:R-:W-:Y:S01]  /*0810*/  LDS R20, [R9+0x380] ;  /* 0x0003800009147984 */ /* 0x000fe20000000800 */
[----:B0-----:R-:W-:-:S04]  /*0820*/  FFMA R12, R12, R5, R7 ;  /* 0x000000050c0c7223 */ /* 0x001fc80000000007 */
[----:B-1----:R-:W-:Y:S02]  /*0830*/  FFMA R29, R29, R13, R12 ;  /* 0x0000000d1d1d7223 */ /* 0x002fe4000000000c */
[----:B------:R-:W0:Y:S02]  /*0840*/  LDS R12, [R9+0x2c0] ;  /* 0x0002c000090c7984 */ /* 0x000e240000000800 */
[----:B--2---:R-:W-:Y:S02]  /*0850*/  FFMA R14, R4, R14, R29 ;  /* 0x0000000e040e7223 */ /* 0x004fe4000000001d */
[----:B------:R-:W-:Y:S04]  /*0860*/  LDS R13, [R9+0x300] ;  /* 0x00030000090d7984 */ /* 0x000fe80000000800 */
[----:B------:R-:W1:Y:S01]  /*0870*/  LDS.128 R4, [R11+0x30] ;  /* 0x000030000b047984 */ /* 0x000e620000000c00 */
[----:B0-----:R-:W-:Y:S01]  /*0880*/  FFMA R15, R12, R15, R14 ;  /* 0x0000000f0c0f7223 */ /* 0x001fe2000000000e */
[----:B------:R-:W-:-:S03]  /*0890*/  IADD3 R12, P0, PT, R23, R24, RZ ;  /* 0x00000018170c7210 */ /* 0x000fc60007f1e0ff */
[----:B-1----:R-:W-:Y:S02]  /*08a0*/  FFMA R14, R4, R13, R15 ;  /* 0x0000000d040e7223 */ /* 0x002fe4000000000f */
[----:B------:R-:W0:Y:S04]  /*08b0*/  LDS R13, [R9+0x340] ;  /* 0x00034000090d7984 */ /* 0x000e280000000800 */
[----:B------:R-:W1:Y:S01]  /*08c0*/  LDS R4, [R9+0x3c0] ;  /* 0x0003c00009047984 */ /* 0x000e620000000800 */
[----:B------:R-:W-:Y:S01]  /*08d0*/  BAR.SYNC.DEFER_BLOCKING 0x0 ;  /* 0x0000000000007b1d */ /* 0x000fe20000010000 */
[----:B------:R-:W-:Y:S02]  /*08e0*/  LEA.HI.X.SX32 R15, R23, R8, 0x1, P0 ;  /* 0x00000008170f7211 */ /* 0x000fe400000f0eff */
[----:B------:R-:W-:-:S04]  /*08f0*/  LEA R28, P0, R12, UR14, 0x2 ;  /* 0x0000000e0c1c7c11 */ /* 0x000fc8000f8010ff */
[----:B------:R-:W-:Y:S01]  /*0900*/  LEA.HI.X R29, R12, UR15, R15, 0x2, P0 ;  /* 0x0000000f0c1d7c11 */ /* 0x000fe200080f140f */
[----:B------:R-:W2:Y:S04]  /*0910*/  LDG.E R27, desc[UR8][R26.64+0x40] ;  /* 0x000040081a1b7981 */ /* 0x000ea8000c1e1900 */
[----:B------:R-:W3:Y:S01]  /*0920*/  LDG.E R28, desc[UR8][R28.64] ;  /* 0x000000081c1c7981 */ /* 0x000ee2000c1e1900 */
[----:B------:R-:W-:Y:S02]  /*0930*/  IADD3 R21, PT, PT, R21, 0x20, RZ ;  /* 0x0000002015157810 */ /* 0x000fe40007ffe0ff */
[----:B------:R-:W-:Y:S01]  /*0940*/  IADD3 R17, PT, PT, R18, R17, R18 ;  /* 0x0000001112117210 */ /* 0x000fe20007ffe012 */
[----:B0-----:R-:W-:Y:S01]  /*0950*/  FFMA R5, R13, R5, R14 ;  /* 0x000000050d057223 */ /* 0x001fe2000000000e */
[----:B------:R-:W-:-:S02]  /*0960*/  ISETP.GT.AND P0, PT, R21, R16, PT ;  /* 0x000000101500720c */ /* 0x000fc40003f04270 */
[----:B------:R-:W-:Y:S01]  /*0970*/  LEA R23, R0, R23, 0x5 ;  /* 0x0000001700177211 */ /* 0x000fe200078e28ff */
[----:B------:R-:W-:-:S04]  /*0980*/  FFMA R5, R20, R6, R5 ;  /* 0x0000000614057223 */ /* 0x000fc80000000005 */
[----:B-1----:R-:W-:Y:S01]  /*0990*/  FFMA R5, R4, R7, R5 ;  /* 0x0000000704057223 */ /* 0x002fe20000000005 */
[----:B--2---:R-:W-:Y:S04]  /*09a0*/  STS [R10], R27 ;  /* 0x0000001b0a007388 */ /* 0x004fe80000000800 */
[----:B---3--:R-:W-:Y:S01]  /*09b0*/  STS [R3], R28 ;  /* 0x0000001c03007388 */ /* 0x008fe20000000800 */
[----:B------:R-:W-:Y:S06]  /*09c0*/  BAR.SYNC.DEFER_BLOCKING 0x0 ;  /* 0x0000000000007b1d */ /* 0x000fec0000010000 */
[----:B------:R-:W-:Y:S04]  /*09d0*/  LDS R22, [R9] ;  /* 0x0000000009167984 */ /* 0x000fe80000000800 */
[----:B------:R-:W0:Y:S04]  /*09e0*/  LDS.128 R12, [R11] ;  /* 0x000000000b0c7984 */ /* 0x000e280000000c00 */
[----:B------:R-:W1:Y:S04]  /*09f0*/  LDS R26, [R9+0x40] ;  /* 0x00004000091a7984 */ /* 0x000e680000000800 */
[----:B------:R-:W2:Y:S04]  /*0a00*/  LDS R27, [R9+0x80] ;  /* 0x00008000091b7984 */ /* 0x000ea80000000800 */
[----:B------:R-:W-:Y:S04]  /*0a10*/  LDS R20, [R9+0x140] ;  /* 0x0001400009147984 */ /* 0x000fe80000000800 */
[----:B------:R-:W-:Y:S01]  /*0a20*/  LDS R29, [R9+0x340] ;  /* 0x00034000091d7984 */ /* 0x000fe20000000800 */
[----:B0-----:R-:W-:-:S03]  /*0a30*/  FFMA R5, R12, R22, R5 ;  /* 0x000000160c057223 */ /* 0x001fc60000000005 */
[----:B------:R-:W0:Y:S01]  /*0a40*/  LDS R12, [R9+0xc0] ;  /* 0x0000c000090c7984 */ /* 0x000e220000000800 */
[----:B-1----:R-:W-:-:S03]  /*0a50*/  FFMA R26, R26, R13, R5 ;  /* 0x0000000d1a1a7223 */ /* 0x002fc60000000005 */
[----:B------:R-:W-:Y:S01]  /*0a60*/  LDS R22, [R9+0x100] ;  /* 0x0001000009167984 */ /* 0x000fe20000000800 */
[----:B--2---:R-:W-:-:S03]  /*0a70*/  FFMA R13, R27, R14, R26 ;  /* 0x0000000e1b0d7223 */ /* 0x004fc6000000001a */
[----:B------:R-:W1:Y:S04]  /*0a80*/  LDS.128 R4, [R11+0x10] ;  /* 0x000010000b047984 */ /* 0x000e680000000c00 */
[----:B------:R-:W2:Y:S04]  /*0a90*/  LDS R27, [R9+0x180] ;  /* 0x00018000091b7984 */ /* 0x000ea80000000800 */
[----:B------:R-:W-:Y:S01]  /*0aa0*/  LDS R26, [R9+0x200] ;  /* 0x00020000091a7984 */ /* 0x000fe20000000800 */
[----:B0-----:R-:W-:-:S04]  /*0ab0*/  FFMA R13, R12, R15, R13 ;  /* 0x0000000f0c0d7223 */ /* 0x001fc8000000000d */
[----:B-1----:R-:W-:Y:S02]  /*0ac0*/  FFMA R13, R4, R22, R13 ;  /* 0x00000016040d7223 */ /* 0x002fe4000000000d */
[----:B------:R-:W0:Y:S02]  /*0ad0*/  LDS R4, [R9+0x1c0] ;  /* 0x0001c00009047984 */ /* 0x000e240000000800 */
[----:B------:R-:W-:Y:S02]  /*0ae0*/  FFMA R22, R20, R5, R13 ;  /* 0x0000000514167223 */ /* 0x000fe4000000000d */
[----:B------:R-:W1:Y:S02]  /*0af0*/  LDS.128 R12, [R11+0x20] ;  /* 0x000020000b0c7984 */ /* 0x000e640000000c00 */
[----:B--2---:R-:W-:Y:S02]  /*0b00*/  FFMA R5, R27, R6, R22 ;  /* 0x000000061b057223 */ /* 0x004fe40000000016 */
[----:B------:R-:W2:Y:S04]  /*0b10*/  LDS R20, [R9+0x240] ;  /* 0x0002400009147984 */ /* 0x000ea80000000800 */
[----:B------:R-:W3:Y:S01]  /*0b20*/  LDS R27, [R9+0x280] ;  /* 0x00028000091b7984 */ /* 0x000ee20000000800 */
[----:B0-----:R-:W-:-:S04]  /*0b30*/  FFMA R5, R4, R7, R5 ;  /* 0x0000000704057223 */ /* 0x001fc80000000005 */
[----:B-1----:R-:W-:Y:S02]  /*0b40*/  FFMA R5, R12, R26, R5 ;  /* 0x0000001a0c057223 */ /* 0x002fe40000000005 */
[----:B------:R-:W0:Y:S02]  /*0b50*/  LDS R12, [R9+0x2c0] ;  /* 0x0002c000090c7984 */ /* 0x000e240000000800 */
[----:B--2---:R-:W-:Y:S02]  /*0b60*/  FFMA R20, R20, R13, R5 ;  /* 0x0000000d14147223 */ /* 0x004fe40000000005 */
[----:B------:R-:W-:Y:S02]  /*0b70*/  LDS R13, [R9+0x300] ;  /* 0x00030000090d7984 */ /* 0x000fe40000000800 */
[----:B---3--:R-:W-:Y:S02]  /*0b80*/  FFMA R27, R27, R14, R20 ;  /* 0x0000000e1b1b7223 */ /* 0x008fe40000000014 */
[----:B------:R-:W1:Y:S04]  /*0b90*/  LDS.128 R4, [R11+0x30] ;  /* 0x000030000b047984 */ /* 0x000e680000000c00 */
[----:B------:R-:W2:Y:S04]  /*0ba0*/  LDS R20, [R9+0x380] ;  /* 0x0003800009147984 */ /* 0x000ea80000000800 */
[----:B------:R-:W3:Y:S01]  /*0bb0*/  LDS R14, [R9+0x3c0] ;  /* 0x0003c000090e7984 */ /* 0x000ee20000000800 */
[----:B0-----:R-:W-:-:S04]  /*0bc0*/  FFMA R15, R12, R15, R27 ;  /* 0x0000000f0c0f7223 */ /* 0x001fc8000000001b */
[----:B-1----:R-:W-:-:S04]  /*0bd0*/  FFMA R4, R4, R13, R15 ;  /* 0x0000000d04047223 */ /* 0x002fc8000000000f */
[----:B------:R-:W-:-:S04]  /*0be0*/  FFMA R5, R29, R5, R4 ;  /* 0x000000051d057223 */ /* 0x000fc80000000004 */
[----:B--2---:R-:W-:-:S04]  /*0bf0*/  FFMA R5, R20, R6, R5 ;  /* 0x0000000614057223 */ /* 0x004fc80000000005 */
[----:B---3--:R-:W-:Y:S01]  /*0c00*/  FFMA R7, R14, R7, R5 ;  /* 0x000000070e077223 */ /* 0x008fe20000000005 */
[----:B------:R-:W-:Y:S06]  /*0c10*/  BAR.SYNC.DEFER_BLOCKING 0x0 ;  /* 0x0000000000007b1d */ /* 0x000fec0000010000 */
[----:B------:R-:W-:Y:S05]  /*0c20*/  @!P0 BRA `(.L_x_2) ;  /* 0xfffffff8006c8947 */ /* 0x000fea000383ffff */
.L_x_0:
[----:B------:R-:W0:Y:S01]  /*0c30*/  S2R R3, SR_TID.Y ;  /* 0x0000000000037919 */ /* 0x000e220000002200 */
[----:B------:R-:W1:Y:S01]  /*0c40*/  LDCU UR6, c[0x0][0x39c] ;  /* 0x00007380ff0677ac */ /* 0x000e620008000800 */
[----:B------:R-:W-:Y:S01]  /*0c50*/  MOV R5, RZ ;  /* 0x000000ff00057202 */ /* 0x000fe20000000f00 */
[----:B------:R-:W0:Y:S01]  /*0c60*/  S2R R4, SR_TID.X ;  /* 0x0000000000047919 */ /* 0x000e220000002100 */
[----:B------:R-:W2:Y:S01]  /*0c70*/  LDCU.64 UR4, c[0x0][0x390] ;  /* 0x00007200ff0477ac */ /* 0x000ea20008000a00 */
[----:B------:R-:W-:Y:S01]  /*0c80*/  LEA R19, R2, R19, 0x4 ;  /* 0x0000001302137211 */ /* 0x000fe200078e20ff */
[----:B0-----:R-:W-:-:S04]  /*0c90*/  IMAD.WIDE.U32 R4, R3, R0, R4 ;  /* 0x0000000003047225 */ /* 0x001fc800078e0004 */
[----:B-1----:R-:W-:Y:S01]  /*0ca0*/  IMAD R0, R3, UR6, R5 ;  /* 0x0000000603007c24 */ /* 0x002fe2000f8e0205 */
[----:B------:R-:W-:-:S04]  /*0cb0*/  IADD3 R4, P0, PT, R19, R4, RZ ;  /* 0x0000000413047210 */ /* 0x000fc80007f1e0ff */
[----:B------:R-:W-:Y:S02]  /*0cc0*/  LEA.HI.X.SX32 R19, R19, R0, 0x1, P0 ;  /* 0x0000000013137211 */ /* 0x000fe400000f0eff */
[----:B--2---:R-:W-:-:S04]  /*0cd0*/  LEA R2, P0, R4, UR4, 0x2 ;  /* 0x0000000404027c11 */ /* 0x004fc8000f8010ff */
[----:B------:R-:W-:-:S05]  /*0ce0*/  LEA.HI.X R3, R4, UR5, R19, 0x2, P0 ;  /* 0x0000000504037c11 */ /* 0x000fca00080f1413 */
[----:B------:R-:W-:Y:S01]  /*0cf0*/  STG.E desc[UR8][R2.64], R7 ;  /* 0x0000000702007986 */ /* 0x000fe2000c101908 */
[----:B------:R-:W-:Y:S05]  /*0d00*/  EXIT ;  /* 0x000000000000794d */ /* 0x000fea0003800000 */
.L_x_3:
[----:B------:R-:W-:-:S00]  /*0d10*/  BRA `(.L_x_3) ;  /* 0xfffffffc00fc7947 */ /* 0x000fc0000383ffff */
[----:B------:R-:W-:-:S00]  /*0d20*/  NOP ;  /* 0x0000000000007918 */ /* 0x000fc00000000000 */
        /* <DEDUP_REMOVED lines=13> */
.L_x_9:


//--------------------- .text._Z6matMulPKfS0_Pfi  --------------------------
	.section	.text._Z6matMulPKfS0_Pfi,"ax",@progbits
	.align	128
        .global         _Z6matMulPKfS0_Pfi
        .type           _Z6matMulPKfS0_Pfi,@function
        .size           _Z6matMulPKfS0_Pfi,(.L_x_10 - _Z6matMulPKfS0_Pfi)
        .other          _Z6matMulPKfS0_Pfi,@"STO_CUDA_ENTRY STV_DEFAULT"
_Z6matMulPKfS0_Pfi:
.text._Z6matMulPKfS0_Pfi:
[----:B------:R-:W-:Y:S01]  /*0000*/  LDC R1, c[0x0][0x37c] ;  /* 0x0000df00ff017b82 */ /* 0x000fe20000000800 */
[----:B------:R-:W0:Y:S07]  /*0010*/  S2R R3, SR_TID.X ;  /* 0x0000000000037919 */ /* 0x000e2e0000002100 */
[----:B------:R-:W1:Y:S01]  /*0020*/  LDC R0, c[0x0][0x398] ;  /* 0x0000e600ff007b82 */ /* 0x000e620000000800 */
[----:B------:R-:W2:Y:S01]  /*0030*/  LDCU.64 UR4, c[0x0][0x358] ;  /* 0x00006b00ff0477ac */ /* 0x000ea20008000a00 */
[----:B------:R-:W0:Y:S01]  /*0040*/  S2R R2, SR_CTAID.X ;  /* 0x0000000000027919 */ /* 0x000e220000002500 */
[----:B------:R-:W3:Y:S05]  /*0050*/  S2R R9, SR_TID.Y ;  /* 0x0000000000097919 */ /* 0x000eea0000002200 */
[----:B------:R-:W4:Y:S01]  /*0060*/  LDC.64 R12, c[0x0][0x390] ;  /* 0x0000e400ff0c7b82 */ /* 0x000f220000000a00 */
[----:B------:R-:W3:Y:S01]  /*0070*/  S2R R11, SR_CTAID.Y ;  /* 0x00000000000b7919 */ /* 0x000ee20000002600 */
[----:B-1----:R-:W-:-:S02]  /*0080*/  ISETP.GE.AND P0, PT, R0, 0x1, PT ;  /* 0x000000010000780c */ /* 0x002fc40003f06270 */
[----:B0-----:R-:W-:-:S05]  /*0090*/  LEA R3, R2, R3, 0x4 ;  /* 0x0000000302037211 */ /* 0x001fca00078e20ff */
[----:B------:R-:W-:Y:S01]  /*00a0*/  IMAD R2, R3, R0, RZ ;  /* 0x0000000003027224 */ /* 0x000fe200078e02ff */
[----:B---3--:R-:W-:-:S04]  /*00b0*/  LEA R3, R11, R9, 0x4 ;  /* 0x000000090b037211 */ /* 0x008fc800078e20ff */
[----:B------:R-:W-:-:S05]  /*00c0*/  IADD3 R5, PT, PT, R3, R2, RZ ;  /* 0x0000000203057210 */ /* 0x000fca0007ffe0ff */
[----:B----4-:R-:W-:-:S05]  /*00d0*/  IMAD.WIDE R12, R5, 0x4, R12 ;  /* 0x00000004050c7825 */ /* 0x010fca00078e020c */
[----:B--2---:R0:W-:Y:S01]  /*00e0*/  STG.E desc[UR4][R12.64], RZ ;  /* 0x000000ff0c007986 */ /* 0x0041e2000c101904 */
[----:B------:R-:W-:Y:S05]  /*00f0*/  @!P0 EXIT ;  /* 0x000000000000894d */ /* 0x000fea0003800000 */
[C---:B------:R-:W-:Y:S01]  /*0100*/  ISETP.GE.U32.AND P1, PT, R0.reuse, 0x8, PT ;  /* 0x000000080000780c */ /* 0x040fe20003f26070 */
[----:B------:R-:W-:Y:S01]  /*0110*/  HFMA2 R5, -RZ, RZ, 0, 0 ;  /* 0x00000000ff057431 */ /* 0x000fe200000001ff */
[----:B------:R-:W-:Y:S02]  /*0120*/  LOP3.LUT R4, R0, 0x7, RZ, 0xc0, !PT ;  /* 0x0000000700047812 */ /* 0x000fe400078ec0ff */
[----:B------:R-:W-:Y:S02]  /*0130*/  MOV R21, RZ ;  /* 0x000000ff00157202 */ /* 0x000fe40000000f00 */
[----:B------:R-:W-:-:S07]  /*0140*/  ISETP.NE.AND P0, PT, R4, RZ, PT ;  /* 0x000000ff0400720c */ /* 0x000fce0003f05270 */
[----:B------:R-:W-:Y:S06]  /*0150*/  @!P1 BRA `(.L_x_4) ;  /* 0x0000000400209947 */ /* 0x000fec0003800000 */
[----:B------:R-:W1:Y:S01]  /*0160*/  LDCU.64 UR6, c[0x0][0x388] ;  /* 0x00007100ff0677ac */ /* 0x000e620008000a00 */
[C---:B------:R-:W-:Y:S01]  /*0170*/  IMAD.WIDE.U32 R6, R9.reuse, 0x4, RZ ;  /* 0x0000000409067825 */ /* 0x040fe200078e00ff */
[----:B------:R-:W-:Y:S02]  /*0180*/  IADD3 R28, PT, PT, R9, R0, RZ ;  /* 0x00000000091c7210 */ /* 0x000fe40007ffe0ff */
[C---:B------:R-:W-:Y:S01]  /*0190*/  LOP3.LUT R5, R0.reuse, 0x7ffffff8, RZ, 0xc0, !PT ;  /* 0x7ffffff800057812 */ /* 0x040fe200078ec0ff */
[C---:B------:R-:W-:Y:S01]  /*01a0*/  IMAD R9, R0.reuse, 0x3, R3 ;  /* 0x0000000300097824 */ /* 0x040fe200078e0203 */
[C---:B------:R-:W-:Y:S01]  /*01b0*/  LEA R28, R11.reuse, R28, 0x4 ;  /* 0x0000001c0b1c7211 */ /* 0x040fe200078e20ff */
[----:B------:R-:W-:Y:S01]  /*01c0*/  IMAD.WIDE.U32 R6, R11, 0x40, R6 ;  /* 0x000000400b067825 */ /* 0x000fe200078e0006 */
[C---:B------:R-:W-:Y:S02]  /*01d0*/  SHF.L.U32 R10, R0.reuse, 0x3, RZ ;  /* 0x00000003000a7819 */ /* 0x040fe400000006ff */
[C---:B------:R-:W-:Y:S01]  /*01e0*/  LEA R11, R0.reuse, R3, 0x2 ;  /* 0x00000003000b7211 */ /* 0x040fe200078e10ff */
[C-C-:B------:R-:W-:Y:S01]  /*01f0*/  IMAD R27, R0.reuse, 0x5, R3.reuse ;  /* 0x00000005001b7824 */ /* 0x140fe200078e0203 */
[----:B------:R-:W-:Y:S01]  /*0200*/  MOV R21, RZ ;  /* 0x000000ff00157202 */ /* 0x000fe20000000f00 */
[C-C-:B------:R-:W-:Y:S01]  /*0210*/  IMAD R29, R0.reuse, 0x6, R3.reuse ;  /* 0x00000006001d7824 */ /* 0x140fe200078e0203 */
[----:B------:R-:W-:Y:S01]  /*0220*/  MOV R8, R2 ;  /* 0x0000000200087202 */ /* 0x000fe20000000f00 */
[----:B------:R-:W-:Y:S01]  /*0230*/  IMAD R26, R0, 0x7, R3 ;  /* 0x00000007001a7824 */ /* 0x000fe200078e0203 */
[----:B-1----:R-:W-:-:S02]  /*0240*/  IADD3 R14, P1, PT, R6, UR6, RZ ;  /* 0x00000006060e7c10 */ /* 0x002fc4000ff3e0ff */
[----:B------:R-:W-:Y:S02]  /*0250*/  IADD3 R6, PT, PT, -R5, RZ, RZ ;  /* 0x000000ff05067210 */ /* 0x000fe40007ffe1ff */
[----:B------:R-:W-:Y:S02]  /*0260*/  IADD3.X R15, PT, PT, R7, UR7, RZ, P1, !PT ;  /* 0x00000007070f7c10 */ /* 0x000fe40008ffe4ff */
[----:B------:R-:W-:-:S07]  /*0270*/  LEA R7, R0, R3, 0x1 ;  /* 0x0000000300077211 */ /* 0x000fce00078e08ff */
.L_x_5:
[----:B------:R-:W1:Y:S01]  /*0280*/  LDC.64 R16, c[0x0][0x380] ;  /* 0x0000e000ff107b82 */ /* 0x000e620000000a00 */
[----:B--2---:R-:W2:Y:S07]  /*0290*/  LDG.E R22, desc[UR4][R14.64] ;  /* 0x000000040e167981 */ /* 0x004eae000c1e1900 */
[----:B------:R-:W3:Y:S01]  /*02a0*/  LDC.64 R18, c[0x0][0x388] ;  /* 0x0000e200ff127b82 */ /* 0x000ee20000000a00 */
[----:B-1----:R-:W-:-:S05]  /*02b0*/  IMAD.WIDE R16, R8, 0x4, R16 ;  /* 0x0000000408107825 */ /* 0x002fca00078e0210 */
[----:B------:R-:W2:Y:S02]  /*02c0*/  LDG.E R20, desc[UR4][R16.64] ;  /* 0x0000000410147981 */ /* 0x000ea4000c1e1900 */
[----:B--2---:R-:W-:Y:S01]  /*02d0*/  FFMA R23, R20, R22, R21 ;  /* 0x0000001614177223 */ /* 0x004fe20000000015 */
[----:B---3--:R-:W-:-:S04]  /*02e0*/  IMAD.WIDE.U32 R20, R28, 0x4, R18 ;  /* 0x000000041c147825 */ /* 0x008fc800078e0012 */
[----:B------:R1:W-:Y:S04]  /*02f0*/  STG.E desc[UR4][R12.64], R23 ;  /* 0x000000170c007986 */ /* 0x0003e8000c101904 */
[----:B------:R-:W2:Y:S04]  /*0300*/  LDG.E R20, desc[UR4][R20.64] ;  /* 0x0000000414147981 */ /* 0x000ea8000c1e1900 */
[----:B------:R-:W2:Y:S02]  /*0310*/  LDG.E R22, desc[UR4][R16.64+0x4] ;  /* 0x0000040410167981 */ /* 0x000ea4000c1e1900 */
[----:B--2---:R-:W-:Y:S01]  /*0320*/  FFMA R25, R22, R20, R23 ;  /* 0x0000001416197223 */ /* 0x004fe20000000017 */
[----:B-1----:R-:W-:-:S04]  /*0330*/  IMAD.WIDE.U32 R22, R7, 0x4, R18 ;  /* 0x0000000407167825 */ /* 0x002fc800078e0012 */
        /* <DEDUP_REMOVED lines=19> */
[----:B------:R-:W-:-:S04]  /*0470*/  IMAD.WIDE.U32 R24, R29, 0x4, R18 ;  /* 0x000000041d187825 */ /* 0x000fc800078e0012 */
[----:B------:R2:W-:Y:S04]  /*0480*/  STG.E desc[UR4][R12.64], R22 ;  /* 0x000000160c007986 */ /* 0x0005e8000c101904 */
[----:B------:R-:W3:Y:S04]  /*0490*/  LDG.E R24, desc[UR4][R24.64] ;  /* 0x0000000418187981 */ /* 0x000ee8000c1e1900 */
[----:B------:R-:W3:Y:S01]  /*04a0*/  LDG.E R21, desc[UR4][R16.64+0x18] ;  /* 0x0000180410157981 */ /* 0x000ee2000c1e1900 */
[----:B------:R-:W-:Y:S01]  /*04b0*/  IMAD.WIDE.U32 R18, R26, 0x4, R18 ;  /* 0x000000041a127825 */ /* 0x000fe200078e0012 */
[----:B------:R-:W-:-:S03]  /*04c0*/  IADD3 R6, PT, PT, R6, 0x8, RZ ;  /* 0x0000000806067810 */ /* 0x000fc60007ffe0ff */
[----:B---3--:R-:W-:-:S05]  /*04d0*/  FFMA R23, R21, R24, R22 ;  /* 0x0000001815177223 */ /* 0x008fca0000000016 */
[----:B------:R2:W-:Y:S04]  /*04e0*/  STG.E desc[UR4][R12.64], R23 ;  /* 0x000000170c007986 */ /* 0x0005e8000c101904 */
[----:B-1----:R-:W3:Y:S04]  /*04f0*/  LDG.E R20, desc[UR4][R16.64+0x1c] ;  /* 0x00001c0410147981 */ /* 0x002ee8000c1e1900 */
[----:B------:R-:W3:Y:S01]  /*0500*/  LDG.E R18, desc[UR4][R18.64] ;  /* 0x0000000412127981 */ /* 0x000ee2000c1e1900 */
[----:B------:R-:W-:Y:S01]  /*0510*/  ISETP.NE.AND P1, PT, R6, RZ, PT ;  /* 0x000000ff0600720c */ /* 0x000fe20003f25270 */
[----:B------:R-:W-:Y:S01]  /*0520*/  IMAD.WIDE.U32 R14, R10, 0x4, R14 ;  /* 0x000000040a0e7825 */ /* 0x000fe200078e000e */
[----:B------:R-:W-:-:S02]  /*0530*/  IADD3 R8, PT, PT, R8, 0x8, RZ ;  /* 0x0000000808087810 */ /* 0x000fc40007ffe0ff */
[C---:B------:R-:W-:Y:S02]  /*0540*/  IADD3 R28, PT, PT, R10.reuse, R28, RZ ;  /* 0x0000001c0a1c7210 */ /* 0x040fe40007ffe0ff */
[C---:B------:R-:W-:Y:S02]  /*0550*/  IADD3 R7, PT, PT, R10.reuse, R7, RZ ;  /* 0x000000070a077210 */ /* 0x040fe40007ffe0ff */
[C---:B------:R-:W-:Y:S02]  /*0560*/  IADD3 R9, PT, PT, R10.reuse, R9, RZ ;  /* 0x000000090a097210 */ /* 0x040fe40007ffe0ff */
[C---:B------:R-:W-:Y:S02]  /*0570*/  IADD3 R11, PT, PT, R10.reuse, R11, RZ ;  /* 0x0000000b0a0b7210 */ /* 0x040fe40007ffe0ff */
[C---:B------:R-:W-:Y:S02]  /*0580*/  IADD3 R27, PT, PT, R10.reuse, R27, RZ ;  /* 0x0000001b0a1b7210 */ /* 0x040fe40007ffe0ff */
[----:B------:R-:W-:-:S02]  /*0590*/  IADD3 R29, PT, PT, R10, R29, RZ ;  /* 0x0000001d0a1d7210 */ /* 0x000fc40007ffe0ff */
[----:B------:R-:W-:Y:S01]  /*05a0*/  IADD3 R26, PT, PT, R10, R26, RZ ;  /* 0x0000001a0a1a7210 */ /* 0x000fe20007ffe0ff */
[----:B---3--:R-:W-:-:S05]  /*05b0*/  FFMA R21, R20, R18, R23 ;  /* 0x0000001214157223 */ /* 0x008fca0000000017 */
[----:B------:R2:W-:Y:S01]  /*05c0*/  STG.E desc[UR4][R12.64], R21 ;  /* 0x000000150c007986 */ /* 0x0005e2000c101904 */
[----:B------:R-:W-:Y:S05]  /*05d0*/  @P1 BRA `(.L_x_5) ;  /* 0xfffffffc00281947 */ /* 0x000fea000383ffff */
.L_x_4:
[----:B------:R-:W-:Y:S05]  /*05e0*/  @!P0 EXIT ;  /* 0x000000000000894d */ /* 0x000fea0003800000 */
[----:B------:R-:W-:Y:S02]  /*05f0*/  ISETP.GE.U32.AND P0, PT, R4, 0x4, PT ;  /* 0x000000040400780c */ /* 0x000fe40003f06070 */
[----:B------:R-:W-:-:S04]  /*0600*/  LOP3.LUT R18, R0, 0x3, RZ, 0xc0, !PT ;  /* 0x0000000300127812 */ /* 0x000fc800078ec0ff */
[----:B------:R-:W-:-:S07]  /*0610*/  ISETP.NE.AND P1, PT, R18, RZ, PT ;  /* 0x000000ff1200720c */ /* 0x000fce0003f25270 */
[----:B------:R-:W-:Y:S06]  /*0620*/  @!P0 BRA `(.L_x_6) ;  /* 0x0000000000748947 */ /* 0x000fec0003800000 */
[----:B------:R-:W1:Y:S01]  /*0630*/  LDC.64 R6, c[0x0][0x388] ;  /* 0x0000e200ff067b82 */ /* 0x000e620000000a00 */
[----:B------:R-:W-:Y:S01]  /*0640*/  IADD3 R15, PT, PT, R2, R5, RZ ;  /* 0x00000005020f7210 */ /* 0x000fe20007ffe0ff */
[----:B------:R-:W-:-:S06]  /*0650*/  IMAD R17, R5, R0, R3 ;  /* 0x0000000005117224 */ /* 0x000fcc00078e0203 */
[----:B------:R-:W3:Y:S01]  /*0660*/  LDC.64 R8, c[0x0][0x380] ;  /* 0x0000e000ff087b82 */ /* 0x000ee20000000a00 */
[----:B-1----:R-:W-:-:S06]  /*0670*/  IMAD.WIDE.U32 R10, R17, 0x4, R6 ;  /* 0x00000004110a7825 */ /* 0x002fcc00078e0006 */
[----:B------:R-:W2:Y:S01]  /*0680*/  LDG.E R10, desc[UR4][R10.64] ;  /* 0x000000040a0a7981 */ /* 0x000ea2000c1e1900 */
[----:B---3--:R-:W-:-:S05]  /*0690*/  IMAD.WIDE R8, R15, 0x4, R8 ;  /* 0x000000040f087825 */ /* 0x008fca00078e0208 */
[----:B------:R-:W2:Y:S01]  /*06a0*/  LDG.E R4, desc[UR4][R8.64] ;  /* 0x0000000408047981 */ /* 0x000ea2000c1e1900 */
[----:B------:R-:W-:-:S05]  /*06b0*/  IADD3 R17, PT, PT, R17, R0, RZ ;  /* 0x0000000011117210 */ /* 0x000fca0007ffe0ff */
[----:B------:R-:W-:-:S04]  /*06c0*/  IMAD.WIDE.U32 R14, R17, 0x4, R6 ;  /* 0x00000004110e7825 */ /* 0x000fc800078e0006 */
[----:B--2---:R-:W-:-:S05]  /*06d0*/  FFMA R21, R4, R10, R21 ;  /* 0x0000000a04157223 */ /* 0x004fca0000000015 */
[----:B------:R1:W-:Y:S04]  /*06e0*/  STG.E desc[UR4][R12.64], R21 ;  /* 0x000000150c007986 */ /* 0x0003e8000c101904 */
[----:B------:R-:W2:Y:S04]  /*06f0*/  LDG.E R14, desc[UR4][R14.64] ;  /* 0x000000040e0e7981 */ /* 0x000ea8000c1e1900 */
        /* <DEDUP_REMOVED lines=11> */
[----:B------:R-:W1:Y:S04]  /*07b0*/  LDG.E R4, desc[UR4][R8.64+0xc] ;  /* 0x00000c0408047981 */ /* 0x000e68000c1e1900 */
[----:B------:R-:W1:Y:S01]  /*07c0*/  LDG.E R6, desc[UR4][R6.64] ;  /* 0x0000000406067981 */ /* 0x000e62000c1e1900 */
[----:B------:R-:W-:Y:S01]  /*07d0*/  IADD3 R5, PT, PT, R5, 0x4, RZ ;  /* 0x0000000405057810 */ /* 0x000fe20007ffe0ff */
[----:B-1----:R-:W-:-:S05]  /*07e0*/  FFMA R21, R4, R6, R11 ;  /* 0x0000000604157223 */ /* 0x002fca000000000b */
[----:B------:R3:W-:Y:S02]  /*07f0*/  STG.E desc[UR4][R12.64], R21 ;  /* 0x000000150c007986 */ /* 0x0007e4000c101904 */
.L_x_6:
[----:B------:R-:W-:Y:S05]  /*0800*/  @!P1 EXIT ;  /* 0x000000000000994d */ /* 0x000fea0003800000 */
[----:B------:R-:W-:Y:S02]  /*0810*/  ISETP.NE.AND P0, PT, R18, 0x1, PT ;  /* 0x000000011200780c */ /* 0x000fe40003f05270 */
[----:B------:R-:W-:-:S04]  /*0820*/  LOP3.LUT R4, R0, 0x1, RZ, 0xc0, !PT ;  /* 0x0000000100047812 */ /* 0x000fc800078ec0ff */
[----:B------:R-:W-:-:S07]  /*0830*/  ISETP.NE.U32.AND P1, PT, R4, 0x1, PT ;  /* 0x000000010400780c */ /* 0x000fce0003f25070 */
[----:B------:R-:W-:Y:S06]  /*0840*/  @!P0 BRA `(.L_x_7) ;  /* 0x0000000000448947 */ /* 0x000fec0003800000 */
[----:B------:R-:W3:Y:S01]  /*0850*/  LDC.64 R6, c[0x0][0x388] ;  /* 0x0000e200ff067b82 */ /* 0x000ee20000000a00 */
[----:B------:R-:W-:Y:S01]  /*0860*/  IADD3 R15, PT, PT, R2, R5, RZ ;  /* 0x00000005020f7210 */ /* 0x000fe20007ffe0ff */
[----:B------:R-:W-:-:S06]  /*0870*/  IMAD R17, R5, R0, R3 ;  /* 0x0000000005117224 */ /* 0x000fcc00078e0203 */
[----:B------:R-:W1:Y:S01]  /*0880*/  LDC.64 R8, c[0x0][0x380] ;  /* 0x0000e000ff087b82 */ /* 0x000e620000000a00 */
[----:B---3--:R-:W-:-:S06]  /*0890*/  IMAD.WIDE.U32 R10, R17, 0x4, R6 ;  /* 0x00000004110a7825 */ /* 0x008fcc00078e0006 */
[----:B------:R-:W3:Y:S01]  /*08a0*/  LDG.E R10, desc[UR4][R10.64] ;  /* 0x000000040a0a7981 */ /* 0x000ee2000c1e1900 */
[----:B-1----:R-:W-:-:S05]  /*08b0*/  IMAD.WIDE R8, R15, 0x4, R8 ;  /* 0x000000040f087825 */ /* 0x002fca00078e0208 */
[----:B------:R-:W3:Y:S01]  /*08c0*/  LDG.E R4, desc[UR4][R8.64] ;  /* 0x0000000408047981 */ /* 0x000ee2000c1e1900 */
[----:B------:R-:W-:-:S05]  /*08d0*/  IADD3 R17, PT, PT, R17, R0, RZ ;  /* 0x0000000011117210 */ /* 0x000fca0007ffe0ff */
[----:B------:R-:W-:-:S04]  /*08e0*/  IMAD.WIDE.U32 R6, R17, 0x4, R6 ;  /* 0x0000000411067825 */ /* 0x000fc800078e0006 */
[----:B---3--:R-:W-:-:S05]  /*08f0*/  FFMA R15, R4, R10, R21 ;  /* 0x0000000a040f7223 */ /* 0x008fca0000000015 */
[----:B------:R1:W-:Y:S04]  /*0900*/  STG.E desc[UR4][R12.64], R15 ;  /* 0x0000000f0c007986 */ /* 0x0003e8000c101904 */
[----:B------:R-:W2:Y:S04]  /*0910*/  LDG.E R4, desc[UR4][R8.64+0x4] ;  /* 0x0000040408047981 */ /* 0x000ea8000c1e1900 */
[----:B------:R-:W2:Y:S01]  /*0920*/  LDG.E R6, desc[UR4][R6.64] ;  /* 0x0000000406067981 */ /* 0x000ea2000c1e1900 */
[----:B------:R-:W-:Y:S01]  /*0930*/  IADD3 R5, PT, PT, R5, 0x2, RZ ;  /* 0x0000000205057810 */ /* 0x000fe20007ffe0ff */
[----:B--2---:R-:W-:-:S05]  /*0940*/  FFMA R21, R4, R6, R15 ;  /* 0x0000000604157223 */ /* 0x004fca000000000f */
[----:B------:R1:W-:Y:S02]  /*0950*/  STG.E desc[UR4][R12.64], R21 ;  /* 0x000000150c007986 */ /* 0x0003e4000c101904 */
.L_x_7:
[----:B------:R-:W-:Y:S05]  /*0960*/  @P1 EXIT ;  /* 0x000000000000194d */ /* 0x000fea0003800000 */
[----:B------:R-:W4:Y:S01]  /*0970*/  LDC.64 R6, c[0x0][0x380] ;  /* 0x0000e000ff067b82 */ /* 0x000f220000000a00 */
[----:B---3--:R-:W-:Y:S01]  /*0980*/  IADD3 R11, PT, PT, R2, R5, RZ ;  /* 0x00000005020b7210 */ /* 0x008fe20007ffe0ff */
[----:B------:R-:W-:-:S06]  /*0990*/  IMAD R5, R5, R0, R3 ;  /* 0x0000000005057224 */ /* 0x000fcc00078e0203 */
[----:B------:R-:W3:Y:S01]  /*09a0*/  LDC.64 R8, c[0x0][0x388] ;  /* 0x0000e200ff087b82 */ /* 0x000ee20000000a00 */
[----:B----4-:R-:W-:-:S06]  /*09b0*/  IMAD.WIDE R2, R11, 0x4, R6 ;  /* 0x000000040b027825 */ /* 0x010fcc00078e0206 */
[----:B------:R-:W1:Y:S01]  /*09c0*/  LDG.E R2, desc[UR4][R2.64] ;  /* 0x0000000402027981 */ /* 0x000e62000c1e1900 */
[----:B---3--:R-:W-:-:S06]  /*09d0*/  IMAD.WIDE.U32 R4, R5, 0x4, R8 ;  /* 0x0000000405047825 */ /* 0x008fcc00078e0008 */
[----:B------:R-:W1:Y:S02]  /*09e0*/  LDG.E R4, desc[UR4][R4.64] ;  /* 0x0000000404047981 */ /* 0x000e64000c1e1900 */
[----:B-12---:R-:W-:-:S05]  /*09f0*/  FFMA R21, R2, R4, R21 ;  /* 0x0000000402157223 */ /* 0x006fca0000000015 */
[----:B------:R-:W-:Y:S01]  /*0a00*/  STG.E desc[UR4][R12.64], R21 ;  /* 0x000000150c007986 */ /* 0x000fe2000c101904 */
[----:B------:R-:W-:Y:S05]  /*0a10*/  EXIT ;  /* 0x000000000000794d */ /* 0x000fea0003800000 */
.L_x_8:
        /* <DEDUP_REMOVED lines=14> */
.L_x_10:


//--------------------- .nv.shared._Z12matMulSharedPfS_S_m --------------------------
	.section	.nv.shared._Z12matMulSharedPfS_S_m,"aw",@nobits
	.sectionflags	@""
	.align	4
.nv.shared._Z12matMulSharedPfS_S_m:
	.zero		3072


//--------------------- .nv.shared.reserved.0     --------------------------
	.section	.nv.shared.reserved.0,"aw",@nobits
	.weak		__nv_reservedSMEM_offset_0_alias
	.size		__nv_reservedSMEM_offset_0_alias, 0, 64
	.other		__nv_reservedSMEM_offset_0_alias,@"STO_CUDA_RESERVED_SHARED STV_DEFAULT"
__nv_reservedSMEM_offset_0_alias:
	.zero		0
	.zero		64


//--------------------- .nv.constant0._Z12matMulSharedPfS_S_m --------------------------
	.section	.nv.constant0._Z12matMulSharedPfS_S_m,"a",@progbits
	.sectionflags	@""
	.align	4
.nv.constant0._Z12matMulSharedPfS_S_m:
	.zero		928


//--------------------- .nv.constant0._Z6matMulPKfS0_Pfi --------------------------
	.section	.nv.constant0._Z6matMulPKfS0_Pfi,"a",@progbits
	.sectionflags	@""
	.align	4
.nv.constant0._Z6matMulPKfS0_Pfi:
	.zero		924


//--------------------- SYMBOLS --------------------------

	.type		.nv.reservedSmem.offset0,@object
	.size		.nv.reservedSmem.offset0,0x4
	.type		.nv.reservedSmem.cap,@object
	.size		.nv.reservedSmem.cap,0x4
